//
// Generated by NVIDIA NVVM Compiler
//
// Compiler Build ID: CL-36424714
// Cuda compilation tools, release 13.0, V13.0.88
// Based on NVVM 20.0.0
//

.version 9.0
.target sm_100
.address_size 64

	// .globl	_Z14dTileTransposeiiPiS_
// _ZZ14dTileTransposeiiPiS_E8mat_tile has been demoted
// _ZZ5dApBTiiPiS_S_E8mat_tile has been demoted
// _ZZ9dTileAxBTiiiPiS_S_E5aTile has been demoted
// _ZZ9dTileAxBTiiiPiS_S_E5bTile has been demoted
// _ZZ9dTileAxBTiiiPiS_S_E8prodTile has been demoted

.visible .entry _Z14dTileTransposeiiPiS_(
	.param .u32 _Z14dTileTransposeiiPiS__param_0,
	.param .u32 _Z14dTileTransposeiiPiS__param_1,
	.param .u64 .ptr .align 1 _Z14dTileTransposeiiPiS__param_2,
	.param .u64 .ptr .align 1 _Z14dTileTransposeiiPiS__param_3
)
{
	.reg .pred 	%p<7>;
	.reg .b32 	%r<31>;
	.reg .b64 	%rd<9>;
	// demoted variable
	.shared .align 4 .b8 _ZZ14dTileTransposeiiPiS_E8mat_tile[4096];
	ld.param.u32 	%r11, [_Z14dTileTransposeiiPiS__param_0];
	ld.param.u32 	%r10, [_Z14dTileTransposeiiPiS__param_1];
	ld.param.u64 	%rd1, [_Z14dTileTransposeiiPiS__param_2];
	ld.param.u64 	%rd2, [_Z14dTileTransposeiiPiS__param_3];
	mov.u32 	%r12, %ctaid.x;
	mov.u32 	%r13, %ntid.x;
	mul.lo.s32 	%r1, %r12, %r13;
	mov.u32 	%r2, %tid.x;
	add.s32 	%r3, %r1, %r2;
	mov.u32 	%r14, %ctaid.y;
	mov.u32 	%r15, %ntid.y;
	mul.lo.s32 	%r4, %r14, %r15;
	mov.u32 	%r5, %tid.y;
	add.s32 	%r16, %r4, %r5;
	setp.ge.u32 	%p1, %r3, %r10;
	setp.ge.u32 	%p2, %r16, %r11;
	or.pred  	%p3, %p1, %p2;
	@%p3 bra 	$L__BB0_2;
	cvta.to.global.u64 	%rd3, %rd1;
	mad.lo.s32 	%r17, %r10, %r16, %r3;
	mul.wide.u32 	%rd4, %r17, 4;
	add.s64 	%rd5, %rd3, %rd4;
	ld.global.u32 	%r18, [%rd5];
	shl.b32 	%r19, %r5, 7;
	mov.u32 	%r20, _ZZ14dTileTransposeiiPiS_E8mat_tile;
	add.s32 	%r21, %r20, %r19;
	shl.b32 	%r22, %r2, 2;
	add.s32 	%r23, %r21, %r22;
	st.shared.u32 	[%r23], %r18;
$L__BB0_2:
	bar.sync 	0;
	add.s32 	%r7, %r4, %r2;
	add.s32 	%r8, %r1, %r5;
	setp.ge.u32 	%p4, %r7, %r11;
	setp.ge.u32 	%p5, %r8, %r10;
	or.pred  	%p6, %p4, %p5;
	@%p6 bra 	$L__BB0_4;
	shl.b32 	%r24, %r2, 7;
	mov.u32 	%r25, _ZZ14dTileTransposeiiPiS_E8mat_tile;
	add.s32 	%r26, %r25, %r24;
	shl.b32 	%r27, %r5, 2;
	add.s32 	%r28, %r26, %r27;
	ld.shared.u32 	%r29, [%r28];
	mad.lo.s32 	%r30, %r8, %r11, %r7;
	cvta.to.global.u64 	%rd6, %rd2;
	mul.wide.u32 	%rd7, %r30, 4;
	add.s64 	%rd8, %rd6, %rd7;
	st.global.u32 	[%rd8], %r29;
$L__BB0_4:
	ret;

}
	// .globl	_Z5dApBTiiPiS_S_
.visible .entry _Z5dApBTiiPiS_S_(
	.param .u32 _Z5dApBTiiPiS_S__param_0,
	.param .u32 _Z5dApBTiiPiS_S__param_1,
	.param .u64 .ptr .align 1 _Z5dApBTiiPiS_S__param_2,
	.param .u64 .ptr .align 1 _Z5dApBTiiPiS_S__param_3,
	.param .u64 .ptr .align 1 _Z5dApBTiiPiS_S__param_4
)
{
	.reg .pred 	%p<7>;
	.reg .b32 	%r<33>;
	.reg .b64 	%rd<12>;
	// demoted variable
	.shared .align 4 .b8 _ZZ5dApBTiiPiS_S_E8mat_tile[4096];
	ld.param.u32 	%r11, [_Z5dApBTiiPiS_S__param_0];
	ld.param.u32 	%r10, [_Z5dApBTiiPiS_S__param_1];
	ld.param.u64 	%rd1, [_Z5dApBTiiPiS_S__param_2];
	ld.param.u64 	%rd2, [_Z5dApBTiiPiS_S__param_3];
	ld.param.u64 	%rd3, [_Z5dApBTiiPiS_S__param_4];
	mov.u32 	%r12, %ctaid.x;
	mov.u32 	%r13, %ntid.x;
	mul.lo.s32 	%r1, %r12, %r13;
	mov.u32 	%r2, %tid.x;
	add.s32 	%r3, %r1, %r2;
	mov.u32 	%r14, %ctaid.y;
	mov.u32 	%r15, %ntid.y;
	mul.lo.s32 	%r4, %r14, %r15;
	mov.u32 	%r5, %tid.y;
	add.s32 	%r16, %r4, %r5;
	setp.ge.u32 	%p1, %r3, %r10;
	setp.ge.u32 	%p2, %r16, %r11;
	or.pred  	%p3, %p1, %p2;
	@%p3 bra 	$L__BB1_2;
	cvta.to.global.u64 	%rd4, %rd2;
	mad.lo.s32 	%r17, %r10, %r16, %r3;
	mul.wide.u32 	%rd5, %r17, 4;
	add.s64 	%rd6, %rd4, %rd5;
	ld.global.u32 	%r18, [%rd6];
	shl.b32 	%r19, %r5, 7;
	mov.u32 	%r20, _ZZ5dApBTiiPiS_S_E8mat_tile;
	add.s32 	%r21, %r20, %r19;
	shl.b32 	%r22, %r2, 2;
	add.s32 	%r23, %r21, %r22;
	st.shared.u32 	[%r23], %r18;
$L__BB1_2:
	bar.sync 	0;
	add.s32 	%r7, %r4, %r2;
	add.s32 	%r8, %r1, %r5;
	setp.ge.u32 	%p4, %r7, %r11;
	setp.ge.u32 	%p5, %r8, %r10;
	or.pred  	%p6, %p4, %p5;
	@%p6 bra 	$L__BB1_4;
	shl.b32 	%r24, %r2, 7;
	mov.u32 	%r25, _ZZ5dApBTiiPiS_S_E8mat_tile;
	add.s32 	%r26, %r25, %r24;
	shl.b32 	%r27, %r5, 2;
	add.s32 	%r28, %r26, %r27;
	ld.shared.u32 	%r29, [%r28];
	mad.lo.s32 	%r30, %r8, %r11, %r7;
	cvta.to.global.u64 	%rd7, %rd1;
	mul.wide.u32 	%rd8, %r30, 4;
	add.s64 	%rd9, %rd7, %rd8;
	ld.global.u32 	%r31, [%rd9];
	add.s32 	%r32, %r31, %r29;
	cvta.to.global.u64 	%rd10, %rd3;
	add.s64 	%rd11, %rd10, %rd8;
	st.global.u32 	[%rd11], %r32;
$L__BB1_4:
	ret;

}
	// .globl	_Z7dmatmuliPiS_S_
.visible .entry _Z7dmatmuliPiS_S_(
	.param .u32 _Z7dmatmuliPiS_S__param_0,
	.param .u64 .ptr .align 1 _Z7dmatmuliPiS_S__param_1,
	.param .u64 .ptr .align 1 _Z7dmatmuliPiS_S__param_2,
	.param .u64 .ptr .align 1 _Z7dmatmuliPiS_S__param_3
)
{
	.reg .pred 	%p<10>;
	.reg .b32 	%r<147>;
	.reg .b64 	%rd<69>;

	ld.param.u32 	%r52, [_Z7dmatmuliPiS_S__param_0];
	ld.param.u64 	%rd4, [_Z7dmatmuliPiS_S__param_1];
	ld.param.u64 	%rd5, [_Z7dmatmuliPiS_S__param_2];
	ld.param.u64 	%rd6, [_Z7dmatmuliPiS_S__param_3];
	cvta.to.global.u64 	%rd1, %rd5;
	cvta.to.global.u64 	%rd2, %rd4;
	cvta.to.global.u64 	%rd7, %rd6;
	mov.u32 	%r1, %ctaid.x;
	mov.u32 	%r2, %ntid.x;
	mov.u32 	%r3, %tid.x;
	mad.lo.s32 	%r53, %r1, %r2, %r3;
	div.u32 	%r4, %r53, %r2;
	mul.lo.s32 	%r54, %r4, %r2;
	sub.s32 	%r5, %r53, %r54;
	mul.wide.u32 	%rd8, %r53, 4;
	add.s64 	%rd3, %rd7, %rd8;
	mov.b32 	%r55, 0;
	st.global.u32 	[%rd3], %r55;
	setp.eq.s32 	%p1, %r52, 0;
	@%p1 bra 	$L__BB2_12;
	mul.lo.s32 	%r6, %r4, %r52;
	and.b32  	%r7, %r52, 7;
	setp.lt.u32 	%p2, %r52, 8;
	mov.b32 	%r141, 0;
	mov.u32 	%r144, %r141;
	@%p2 bra 	$L__BB2_4;
	and.b32  	%r144, %r52, -8;
	neg.s32 	%r139, %r144;
	sub.s32 	%r58, %r1, %r4;
	mad.lo.s32 	%r59, %r2, %r58, %r2;
	add.s32 	%r138, %r3, %r59;
	shl.b32 	%r11, %r2, 3;
	add.s32 	%r60, %r58, 2;
	mad.lo.s32 	%r137, %r2, %r60, %r3;
	add.s32 	%r61, %r58, 3;
	mad.lo.s32 	%r136, %r2, %r61, %r3;
	add.s32 	%r62, %r58, 4;
	mad.lo.s32 	%r135, %r2, %r62, %r3;
	add.s32 	%r63, %r58, 5;
	mad.lo.s32 	%r134, %r2, %r63, %r3;
	add.s32 	%r64, %r58, 6;
	mad.lo.s32 	%r133, %r2, %r64, %r3;
	add.s32 	%r65, %r58, 7;
	mad.lo.s32 	%r132, %r2, %r65, %r3;
	add.s32 	%r130, %r6, 3;
	mov.b32 	%r141, 0;
	mov.u32 	%r131, %r5;
$L__BB2_3:
	.pragma "nounroll";
	add.s32 	%r66, %r130, -3;
	mul.wide.u32 	%rd9, %r66, 4;
	add.s64 	%rd10, %rd2, %rd9;
	ld.global.u32 	%r67, [%rd10];
	mul.wide.u32 	%rd11, %r131, 4;
	add.s64 	%rd12, %rd1, %rd11;
	ld.global.u32 	%r68, [%rd12];
	mad.lo.s32 	%r69, %r68, %r67, %r141;
	st.global.u32 	[%rd3], %r69;
	add.s32 	%r70, %r130, -2;
	mul.wide.u32 	%rd13, %r70, 4;
	add.s64 	%rd14, %rd2, %rd13;
	ld.global.u32 	%r71, [%rd14];
	mul.wide.u32 	%rd15, %r138, 4;
	add.s64 	%rd16, %rd1, %rd15;
	ld.global.u32 	%r72, [%rd16];
	mad.lo.s32 	%r73, %r72, %r71, %r69;
	st.global.u32 	[%rd3], %r73;
	add.s32 	%r74, %r130, -1;
	mul.wide.u32 	%rd17, %r74, 4;
	add.s64 	%rd18, %rd2, %rd17;
	ld.global.u32 	%r75, [%rd18];
	mul.wide.u32 	%rd19, %r137, 4;
	add.s64 	%rd20, %rd1, %rd19;
	ld.global.u32 	%r76, [%rd20];
	mad.lo.s32 	%r77, %r76, %r75, %r73;
	st.global.u32 	[%rd3], %r77;
	add.s32 	%r78, %r130, 4;
	mul.wide.u32 	%rd21, %r130, 4;
	add.s64 	%rd22, %rd2, %rd21;
	ld.global.u32 	%r79, [%rd22];
	mul.wide.u32 	%rd23, %r136, 4;
	add.s64 	%rd24, %rd1, %rd23;
	ld.global.u32 	%r80, [%rd24];
	mad.lo.s32 	%r81, %r80, %r79, %r77;
	st.global.u32 	[%rd3], %r81;
	add.s32 	%r82, %r130, 1;
	mul.wide.u32 	%rd25, %r82, 4;
	add.s64 	%rd26, %rd2, %rd25;
	ld.global.u32 	%r83, [%rd26];
	mul.wide.u32 	%rd27, %r135, 4;
	add.s64 	%rd28, %rd1, %rd27;
	ld.global.u32 	%r84, [%rd28];
	mad.lo.s32 	%r85, %r84, %r83, %r81;
	st.global.u32 	[%rd3], %r85;
	add.s32 	%r86, %r130, 2;
	mul.wide.u32 	%rd29, %r86, 4;
	add.s64 	%rd30, %rd2, %rd29;
	ld.global.u32 	%r87, [%rd30];
	mul.wide.u32 	%rd31, %r134, 4;
	add.s64 	%rd32, %rd1, %rd31;
	ld.global.u32 	%r88, [%rd32];
	mad.lo.s32 	%r89, %r88, %r87, %r85;
	st.global.u32 	[%rd3], %r89;
	add.s32 	%r90, %r130, 3;
	mul.wide.u32 	%rd33, %r90, 4;
	add.s64 	%rd34, %rd2, %rd33;
	ld.global.u32 	%r91, [%rd34];
	mul.wide.u32 	%rd35, %r133, 4;
	add.s64 	%rd36, %rd1, %rd35;
	ld.global.u32 	%r92, [%rd36];
	mad.lo.s32 	%r93, %r92, %r91, %r89;
	st.global.u32 	[%rd3], %r93;
	mul.wide.u32 	%rd37, %r78, 4;
	add.s64 	%rd38, %rd2, %rd37;
	ld.global.u32 	%r94, [%rd38];
	mul.wide.u32 	%rd39, %r132, 4;
	add.s64 	%rd40, %rd1, %rd39;
	ld.global.u32 	%r95, [%rd40];
	mad.lo.s32 	%r141, %r95, %r94, %r93;
	st.global.u32 	[%rd3], %r141;
	add.s32 	%r139, %r139, 8;
	add.s32 	%r138, %r138, %r11;
	add.s32 	%r137, %r137, %r11;
	add.s32 	%r136, %r136, %r11;
	add.s32 	%r135, %r135, %r11;
	add.s32 	%r134, %r134, %r11;
	add.s32 	%r133, %r133, %r11;
	add.s32 	%r132, %r132, %r11;
	add.s32 	%r131, %r131, %r11;
	add.s32 	%r130, %r130, 8;
	setp.ne.s32 	%p3, %r139, 0;
	@%p3 bra 	$L__BB2_3;
$L__BB2_4:
	setp.eq.s32 	%p4, %r7, 0;
	@%p4 bra 	$L__BB2_12;
	and.b32  	%r43, %r52, 3;
	setp.lt.u32 	%p5, %r7, 4;
	@%p5 bra 	$L__BB2_7;
	add.s32 	%r96, %r144, %r6;
	mul.wide.u32 	%rd41, %r96, 4;
	add.s64 	%rd42, %rd2, %rd41;
	ld.global.u32 	%r97, [%rd42];
	mad.lo.s32 	%r98, %r144, %r2, %r5;
	mul.wide.u32 	%rd43, %r98, 4;
	add.s64 	%rd44, %rd1, %rd43;
	ld.global.u32 	%r99, [%rd44];
	mad.lo.s32 	%r100, %r99, %r97, %r141;
	st.global.u32 	[%rd3], %r100;
	add.s32 	%r101, %r96, 1;
	mul.wide.u32 	%rd45, %r101, 4;
	add.s64 	%rd46, %rd2, %rd45;
	ld.global.u32 	%r102, [%rd46];
	add.s32 	%r103, %r98, %r2;
	mul.wide.u32 	%rd47, %r103, 4;
	add.s64 	%rd48, %rd1, %rd47;
	ld.global.u32 	%r104, [%rd48];
	mad.lo.s32 	%r105, %r104, %r102, %r100;
	st.global.u32 	[%rd3], %r105;
	add.s32 	%r106, %r96, 2;
	mul.wide.u32 	%rd49, %r106, 4;
	add.s64 	%rd50, %rd2, %rd49;
	ld.global.u32 	%r107, [%rd50];
	add.s32 	%r108, %r103, %r2;
	mul.wide.u32 	%rd51, %r108, 4;
	add.s64 	%rd52, %rd1, %rd51;
	ld.global.u32 	%r109, [%rd52];
	mad.lo.s32 	%r110, %r109, %r107, %r105;
	st.global.u32 	[%rd3], %r110;
	add.s32 	%r111, %r96, 3;
	mul.wide.u32 	%rd53, %r111, 4;
	add.s64 	%rd54, %rd2, %rd53;
	ld.global.u32 	%r112, [%rd54];
	add.s32 	%r113, %r108, %r2;
	mul.wide.u32 	%rd55, %r113, 4;
	add.s64 	%rd56, %rd1, %rd55;
	ld.global.u32 	%r114, [%rd56];
	mad.lo.s32 	%r141, %r114, %r112, %r110;
	st.global.u32 	[%rd3], %r141;
	add.s32 	%r144, %r144, 4;
$L__BB2_7:
	setp.eq.s32 	%p6, %r43, 0;
	@%p6 bra 	$L__BB2_12;
	setp.eq.s32 	%p7, %r43, 1;
	@%p7 bra 	$L__BB2_10;
	add.s32 	%r115, %r144, %r6;
	mul.wide.u32 	%rd57, %r115, 4;
	add.s64 	%rd58, %rd2, %rd57;
	ld.global.u32 	%r116, [%rd58];
	mad.lo.s32 	%r117, %r144, %r2, %r5;
	mul.wide.u32 	%rd59, %r117, 4;
	add.s64 	%rd60, %rd1, %rd59;
	ld.global.u32 	%r118, [%rd60];
	mad.lo.s32 	%r119, %r118, %r116, %r141;
	st.global.u32 	[%rd3], %r119;
	add.s32 	%r120, %r115, 1;
	mul.wide.u32 	%rd61, %r120, 4;
	add.s64 	%rd62, %rd2, %rd61;
	ld.global.u32 	%r121, [%rd62];
	add.s32 	%r122, %r117, %r2;
	mul.wide.u32 	%rd63, %r122, 4;
	add.s64 	%rd64, %rd1, %rd63;
	ld.global.u32 	%r123, [%rd64];
	mad.lo.s32 	%r141, %r123, %r121, %r119;
	st.global.u32 	[%rd3], %r141;
	add.s32 	%r144, %r144, 2;
$L__BB2_10:
	and.b32  	%r124, %r52, 1;
	setp.eq.b32 	%p8, %r124, 1;
	not.pred 	%p9, %p8;
	@%p9 bra 	$L__BB2_12;
	add.s32 	%r125, %r144, %r6;
	mul.wide.u32 	%rd65, %r125, 4;
	add.s64 	%rd66, %rd2, %rd65;
	ld.global.u32 	%r126, [%rd66];
	mad.lo.s32 	%r127, %r144, %r2, %r5;
	mul.wide.u32 	%rd67, %r127, 4;
	add.s64 	%rd68, %rd1, %rd67;
	ld.global.u32 	%r128, [%rd68];
	mad.lo.s32 	%r129, %r128, %r126, %r141;
	st.global.u32 	[%rd3], %r129;
$L__BB2_12:
	ret;

}
	// .globl	_Z9dTileAxBTiiiPiS_S_
.visible .entry _Z9dTileAxBTiiiPiS_S_(
	.param .u32 _Z9dTileAxBTiiiPiS_S__param_0,
	.param .u32 _Z9dTileAxBTiiiPiS_S__param_1,
	.param .u32 _Z9dTileAxBTiiiPiS_S__param_2,
	.param .u64 .ptr .align 1 _Z9dTileAxBTiiiPiS_S__param_3,
	.param .u64 .ptr .align 1 _Z9dTileAxBTiiiPiS_S__param_4,
	.param .u64 .ptr .align 1 _Z9dTileAxBTiiiPiS_S__param_5
)
{
	.reg .pred 	%p<12>;
	.reg .b32 	%r<152>;
	.reg .b64 	%rd<13>;
	// demoted variable
	.shared .align 4 .b8 _ZZ9dTileAxBTiiiPiS_S_E5aTile[4096];
	// demoted variable
	.shared .align 4 .b8 _ZZ9dTileAxBTiiiPiS_S_E5bTile[4096];
	// demoted variable
	.shared .align 4 .b8 _ZZ9dTileAxBTiiiPiS_S_E8prodTile[4096];
	ld.param.u32 	%r26, [_Z9dTileAxBTiiiPiS_S__param_0];
	ld.param.u32 	%r27, [_Z9dTileAxBTiiiPiS_S__param_1];
	ld.param.u32 	%r28, [_Z9dTileAxBTiiiPiS_S__param_2];
	ld.param.u64 	%rd3, [_Z9dTileAxBTiiiPiS_S__param_3];
	ld.param.u64 	%rd4, [_Z9dTileAxBTiiiPiS_S__param_4];
	ld.param.u64 	%rd5, [_Z9dTileAxBTiiiPiS_S__param_5];
	mov.u32 	%r29, %ctaid.y;
	shl.b32 	%r30, %r29, 5;
	mov.u32 	%r1, %tid.y;
	add.s32 	%r2, %r30, %r1;
	mov.u32 	%r3, %tid.x;
	mov.u32 	%r31, %ctaid.x;
	shl.b32 	%r4, %r31, 5;
	add.s32 	%r5, %r4, %r1;
	shl.b32 	%r32, %r1, 7;
	mov.u32 	%r33, _ZZ9dTileAxBTiiiPiS_S_E8prodTile;
	add.s32 	%r34, %r33, %r32;
	shl.b32 	%r35, %r3, 2;
	add.s32 	%r6, %r34, %r35;
	mov.b32 	%r36, 0;
	st.shared.u32 	[%r6], %r36;
	setp.lt.s32 	%p1, %r28, 1;
	@%p1 bra 	$L__BB3_7;
	mov.u32 	%r39, _ZZ9dTileAxBTiiiPiS_S_E5aTile;
	add.s32 	%r7, %r39, %r32;
	add.s32 	%r8, %r7, %r35;
	mov.u32 	%r41, _ZZ9dTileAxBTiiiPiS_S_E5bTile;
	add.s32 	%r42, %r41, %r32;
	add.s32 	%r9, %r42, %r35;
	shl.b32 	%r43, %r3, 7;
	add.s32 	%r10, %r41, %r43;
	mad.lo.s32 	%r148, %r28, %r2, %r3;
	mad.lo.s32 	%r147, %r28, %r5, %r3;
	cvta.to.global.u64 	%rd1, %rd3;
	cvta.to.global.u64 	%rd2, %rd4;
	mov.b32 	%r149, 0;
	mov.u32 	%r146, %r3;
$L__BB3_2:
	setp.ge.u32 	%p2, %r2, %r26;
	setp.ge.u32 	%p3, %r146, %r28;
	mov.b32 	%r150, 0;
	or.pred  	%p4, %p2, %p3;
	@%p4 bra 	$L__BB3_4;
	mul.wide.u32 	%rd6, %r148, 4;
	add.s64 	%rd7, %rd1, %rd6;
	ld.global.u32 	%r150, [%rd7];
$L__BB3_4:
	setp.ge.u32 	%p5, %r146, %r28;
	setp.ge.u32 	%p6, %r5, %r27;
	st.shared.u32 	[%r8], %r150;
	mov.b32 	%r151, 0;
	or.pred  	%p7, %p6, %p5;
	@%p7 bra 	$L__BB3_6;
	mul.wide.u32 	%rd8, %r147, 4;
	add.s64 	%rd9, %rd2, %rd8;
	ld.global.u32 	%r151, [%rd9];
$L__BB3_6:
	st.shared.u32 	[%r9], %r151;
	bar.sync 	0;
	ld.shared.u32 	%r46, [%r6];
	ld.shared.u32 	%r47, [%r7];
	ld.shared.u32 	%r48, [%r10];
	mad.lo.s32 	%r49, %r48, %r47, %r46;
	ld.shared.u32 	%r50, [%r7+4];
	ld.shared.u32 	%r51, [%r10+4];
	mad.lo.s32 	%r52, %r51, %r50, %r49;
	ld.shared.u32 	%r53, [%r7+8];
	ld.shared.u32 	%r54, [%r10+8];
	mad.lo.s32 	%r55, %r54, %r53, %r52;
	ld.shared.u32 	%r56, [%r7+12];
	ld.shared.u32 	%r57, [%r10+12];
	mad.lo.s32 	%r58, %r57, %r56, %r55;
	ld.shared.u32 	%r59, [%r7+16];
	ld.shared.u32 	%r60, [%r10+16];
	mad.lo.s32 	%r61, %r60, %r59, %r58;
	ld.shared.u32 	%r62, [%r7+20];
	ld.shared.u32 	%r63, [%r10+20];
	mad.lo.s32 	%r64, %r63, %r62, %r61;
	ld.shared.u32 	%r65, [%r7+24];
	ld.shared.u32 	%r66, [%r10+24];
	mad.lo.s32 	%r67, %r66, %r65, %r64;
	ld.shared.u32 	%r68, [%r7+28];
	ld.shared.u32 	%r69, [%r10+28];
	mad.lo.s32 	%r70, %r69, %r68, %r67;
	ld.shared.u32 	%r71, [%r7+32];
	ld.shared.u32 	%r72, [%r10+32];
	mad.lo.s32 	%r73, %r72, %r71, %r70;
	ld.shared.u32 	%r74, [%r7+36];
	ld.shared.u32 	%r75, [%r10+36];
	mad.lo.s32 	%r76, %r75, %r74, %r73;
	ld.shared.u32 	%r77, [%r7+40];
	ld.shared.u32 	%r78, [%r10+40];
	mad.lo.s32 	%r79, %r78, %r77, %r76;
	ld.shared.u32 	%r80, [%r7+44];
	ld.shared.u32 	%r81, [%r10+44];
	mad.lo.s32 	%r82, %r81, %r80, %r79;
	ld.shared.u32 	%r83, [%r7+48];
	ld.shared.u32 	%r84, [%r10+48];
	mad.lo.s32 	%r85, %r84, %r83, %r82;
	ld.shared.u32 	%r86, [%r7+52];
	ld.shared.u32 	%r87, [%r10+52];
	mad.lo.s32 	%r88, %r87, %r86, %r85;
	ld.shared.u32 	%r89, [%r7+56];
	ld.shared.u32 	%r90, [%r10+56];
	mad.lo.s32 	%r91, %r90, %r89, %r88;
	ld.shared.u32 	%r92, [%r7+60];
	ld.shared.u32 	%r93, [%r10+60];
	mad.lo.s32 	%r94, %r93, %r92, %r91;
	ld.shared.u32 	%r95, [%r7+64];
	ld.shared.u32 	%r96, [%r10+64];
	mad.lo.s32 	%r97, %r96, %r95, %r94;
	ld.shared.u32 	%r98, [%r7+68];
	ld.shared.u32 	%r99, [%r10+68];
	mad.lo.s32 	%r100, %r99, %r98, %r97;
	ld.shared.u32 	%r101, [%r7+72];
	ld.shared.u32 	%r102, [%r10+72];
	mad.lo.s32 	%r103, %r102, %r101, %r100;
	ld.shared.u32 	%r104, [%r7+76];
	ld.shared.u32 	%r105, [%r10+76];
	mad.lo.s32 	%r106, %r105, %r104, %r103;
	ld.shared.u32 	%r107, [%r7+80];
	ld.shared.u32 	%r108, [%r10+80];
	mad.lo.s32 	%r109, %r108, %r107, %r106;
	ld.shared.u32 	%r110, [%r7+84];
	ld.shared.u32 	%r111, [%r10+84];
	mad.lo.s32 	%r112, %r111, %r110, %r109;
	ld.shared.u32 	%r113, [%r7+88];
	ld.shared.u32 	%r114, [%r10+88];
	mad.lo.s32 	%r115, %r114, %r113, %r112;
	ld.shared.u32 	%r116, [%r7+92];
	ld.shared.u32 	%r117, [%r10+92];
	mad.lo.s32 	%r118, %r117, %r116, %r115;
	ld.shared.u32 	%r119, [%r7+96];
	ld.shared.u32 	%r120, [%r10+96];
	mad.lo.s32 	%r121, %r120, %r119, %r118;
	ld.shared.u32 	%r122, [%r7+100];
	ld.shared.u32 	%r123, [%r10+100];
	mad.lo.s32 	%r124, %r123, %r122, %r121;
	ld.shared.u32 	%r125, [%r7+104];
	ld.shared.u32 	%r126, [%r10+104];
	mad.lo.s32 	%r127, %r126, %r125, %r124;
	ld.shared.u32 	%r128, [%r7+108];
	ld.shared.u32 	%r129, [%r10+108];
	mad.lo.s32 	%r130, %r129, %r128, %r127;
	ld.shared.u32 	%r131, [%r7+112];
	ld.shared.u32 	%r132, [%r10+112];
	mad.lo.s32 	%r133, %r132, %r131, %r130;
	ld.shared.u32 	%r134, [%r7+116];
	ld.shared.u32 	%r135, [%r10+116];
	mad.lo.s32 	%r136, %r135, %r134, %r133;
	ld.shared.u32 	%r137, [%r7+120];
	ld.shared.u32 	%r138, [%r10+120];
	mad.lo.s32 	%r139, %r138, %r137, %r136;
	ld.shared.u32 	%r140, [%r7+124];
	ld.shared.u32 	%r141, [%r10+124];
	mad.lo.s32 	%r142, %r141, %r140, %r139;
	st.shared.u32 	[%r6], %r142;
	bar.sync 	0;
	add.s32 	%r149, %r149, 32;
	add.s32 	%r148, %r148, 32;
	add.s32 	%r147, %r147, 32;
	add.s32 	%r146, %r146, 32;
	setp.lt.s32 	%p8, %r149, %r28;
	@%p8 bra 	$L__BB3_2;
$L__BB3_7:
	add.s32 	%r25, %r4, %r3;
	setp.ge.u32 	%p9, %r25, %r27;
	setp.ge.u32 	%p10, %r2, %r26;
	or.pred  	%p11, %p9, %p10;
	@%p11 bra 	$L__BB3_9;
	ld.shared.u32 	%r144, [%r6];
	mad.lo.s32 	%r145, %r27, %r2, %r25;
	cvta.to.global.u64 	%rd10, %rd5;
	mul.wide.u32 	%rd11, %r145, 4;
	add.s64 	%rd12, %rd10, %rd11;
	st.global.u32 	[%rd12], %r144;
$L__BB3_9:
	ret;

}


// ===== COMPILED SASS (sm_100) =====

	.target	sm_100

	.elftype	@"ET_EXEC"


//--------------------- .note.nv.tkinfo           --------------------------
	.section	.note.nv.tkinfo,"",@"SHT_NOTE"
	.sectionflags	@"SHF_NOTE_NV_TKINFO"
	.tkinfo
        /*0018*/ 	.word	0x00000002
        /*0030*/ 	.string	""
        /*0030*/ 	.string	"ptxas"
        /*0030*/ 	.string	"Cuda compilation tools, release 13.0, V13.0.88"
        /*0030*/ 	.string	"Build cuda_13.0.r13.0/compiler.36424714_0"
        /*0030*/ 	.string	"-arch sm_100 -m 64 "



//--------------------- .note.nv.cuinfo           --------------------------
	.section	.note.nv.cuinfo,"",@"SHT_NOTE"
	.sectionflags	@"SHF_NOTE_NV_CUINFO"
        /*0018*/ 	.short	0x0002
        /*001a*/ 	.short	0x0064
        /*001c*/ 	.short	0x0082
	.zero		2


//--------------------- .nv.info                  --------------------------
	.section	.nv.info,"",@"SHT_CUDA_INFO"
	.align	4


	//----- nvinfo : EIATTR_REGCOUNT
	.align		4
        /*0000*/ 	.byte	0x04, 0x2f
        /*0002*/ 	.short	(.L_1 - .L_0)
	.align		4
.L_0:
        /*0004*/ 	.word	index@(_Z14dTileTransposeiiPiS_)
        /*0008*/ 	.word	0x0000000e


	//----- nvinfo : EIATTR_FRAME_SIZE
	.align		4
.L_1:
        /*000c*/ 	.byte	0x04, 0x11
        /*000e*/ 	.short	(.L_3 - .L_2)
	.align		4
.L_2:
        /*0010*/ 	.word	index@(_Z14dTileTransposeiiPiS_)
        /*0014*/ 	.word	0x00000000


	//----- nvinfo : EIATTR_REGCOUNT
	.align		4
.L_3:
        /*0018*/ 	.byte	0x04, 0x2f
        /*001a*/ 	.short	(.L_5 - .L_4)
	.align		4
.L_4:
        /*001c*/ 	.word	index@(_Z5dApBTiiPiS_S_)
        /*0020*/ 	.word	0x0000000e


	//----- nvinfo : EIATTR_FRAME_SIZE
	.align		4
.L_5:
        /*0024*/ 	.byte	0x04, 0x11
        /*0026*/ 	.short	(.L_7 - .L_6)
	.align		4
.L_6:
        /*0028*/ 	.word	index@(_Z5dApBTiiPiS_S_)
        /*002c*/ 	.word	0x00000000


	//----- nvinfo : EIATTR_REGCOUNT
	.align		4
.L_7:
        /*0030*/ 	.byte	0x04, 0x2f
        /*0032*/ 	.short	(.L_9 - .L_8)
	.align		4
.L_8:
        /*0034*/ 	.word	index@(_Z7dmatmuliPiS_S_)
        /*0038*/ 	.word	0x00000020


	//----- nvinfo : EIATTR_FRAME_SIZE
	.align		4
.L_9:
        /*003c*/ 	.byte	0x04, 0x11
        /*003e*/ 	.short	(.L_11 - .L_10)
	.align		4
.L_10:
        /*0040*/ 	.word	index@(_Z7dmatmuliPiS_S_)
        /*0044*/ 	.word	0x00000000


	//----- nvinfo : EIATTR_REGCOUNT
	.align		4
.L_11:
        /*0048*/ 	.byte	0x04, 0x2f
        /*004a*/ 	.short	(.L_13 - .L_12)
	.align		4
.L_12:
        /*004c*/ 	.word	index@(_Z9dTileAxBTiiiPiS_S_)
        /*0050*/ 	.word	0x00000028


	//----- nvinfo : EIATTR_FRAME_SIZE
	.align		4
.L_13:
        /*0054*/ 	.byte	0x04, 0x11
        /*0056*/ 	.short	(.L_15 - .L_14)
	.align		4
.L_14:
        /*0058*/ 	.word	index@(_Z9dTileAxBTiiiPiS_S_)
        /*005c*/ 	.word	0x00000000


	//----- nvinfo : EIATTR_MIN_STACK_SIZE
	.align		4
.L_15:
        /*0060*/ 	.byte	0x04, 0x12
        /*0062*/ 	.short	(.L_17 - .L_16)
	.align		4
.L_16:
        /*0064*/ 	.word	index@(_Z9dTileAxBTiiiPiS_S_)
        /*0068*/ 	.word	0x00000000


	//----- nvinfo : EIATTR_MIN_STACK_SIZE
	.align		4
.L_17:
        /*006c*/ 	.byte	0x04, 0x12
        /*006e*/ 	.short	(.L_19 - .L_18)
	.align		4
.L_18:
        /*0070*/ 	.word	index@(_Z7dmatmuliPiS_S_)
        /*0074*/ 	.word	0x00000000


	//----- nvinfo : EIATTR_MIN_STACK_SIZE
	.align		4
.L_19:
        /*0078*/ 	.byte	0x04, 0x12
        /*007a*/ 	.short	(.L_21 - .L_20)
	.align		4
.L_20:
        /*007c*/ 	.word	index@(_Z5dApBTiiPiS_S_)
        /*0080*/ 	.word	0x00000000


	//----- nvinfo : EIATTR_MIN_STACK_SIZE
	.align		4
.L_21:
        /*0084*/ 	.byte	0x04, 0x12
        /*0086*/ 	.short	(.L_23 - .L_22)
	.align		4
.L_22:
        /*0088*/ 	.word	index@(_Z14dTileTransposeiiPiS_)
        /*008c*/ 	.word	0x00000000
.L_23:


//--------------------- .nv.compat                --------------------------
	.section	.nv.compat,"",@"SHT_CUDA_COMPAT_INFO"
	.align	4
        /*0000*/ 	.byte	0x02, 0x09, 0x00, 0x00, 0x02, 0x02, 0x01, 0x00, 0x02, 0x05, 0x05, 0x00, 0x03, 0x07, 0x01, 0x01
        /*0010*/ 	.byte	0x02, 0x03, 0x00, 0x00, 0x02, 0x06, 0x01, 0x00, 0x04, 0x0b, 0x08, 0x00, 0x09, 0x00, 0x00, 0x00
        /*0020*/ 	.byte	0x00, 0x00, 0x00, 0x00


//--------------------- .nv.info._Z9dTileAxBTiiiPiS_S_ --------------------------
	.section	.nv.info._Z9dTileAxBTiiiPiS_S_,"",@"SHT_CUDA_INFO"
	.sectionflags	@""
	.align	4


	//----- nvinfo : EIATTR_CUDA_API_VERSION
	.align		4
        /*0000*/ 	.byte	0x04, 0x37
        /*0002*/ 	.short	(.L_25 - .L_24)
.L_24:
        /*0004*/ 	.word	0x00000082


	//----- nvinfo : EIATTR_KPARAM_INFO
	.align		4
.L_25:
        /*0008*/ 	.byte	0x04, 0x17
        /*000a*/ 	.short	(.L_27 - .L_26)
.L_26:
        /*000c*/ 	.word	0x00000000
        /*0010*/ 	.short	0x0005
        /*0012*/ 	.short	0x0020
        /*0014*/ 	.byte	0x00, 0xf5, 0x21, 0x00


	//----- nvinfo : EIATTR_KPARAM_INFO
	.align		4
.L_27:
        /*0018*/ 	.byte	0x04, 0x17
        /*001a*/ 	.short	(.L_29 - .L_28)
.L_28:
        /*001c*/ 	.word	0x00000000
        /*0020*/ 	.short	0x0004
        /*0022*/ 	.short	0x0018
        /*0024*/ 	.byte	0x00, 0xf5, 0x21, 0x00


	//----- nvinfo : EIATTR_KPARAM_INFO
	.align		4
.L_29:
        /*0028*/ 	.byte	0x04, 0x17
        /*002a*/ 	.short	(.L_31 - .L_30)
.L_30:
        /*002c*/ 	.word	0x00000000
        /*0030*/ 	.short	0x0003
        /*0032*/ 	.short	0x0010
        /*0034*/ 	.byte	0x00, 0xf5, 0x21, 0x00


	//----- nvinfo : EIATTR_KPARAM_INFO
	.align		4
.L_31:
        /*0038*/ 	.byte	0x04, 0x17
        /*003a*/ 	.short	(.L_33 - .L_32)
.L_32:
        /*003c*/ 	.word	0x00000000
        /*0040*/ 	.short	0x0002
        /*0042*/ 	.short	0x0008
        /*0044*/ 	.byte	0x00, 0xf0, 0x11, 0x00


	//----- nvinfo : EIATTR_KPARAM_INFO
	.align		4
.L_33:
        /*0048*/ 	.byte	0x04, 0x17
        /*004a*/ 	.short	(.L_35 - .L_34)
.L_34:
        /*004c*/ 	.word	0x00000000
        /*0050*/ 	.short	0x0001
        /*0052*/ 	.short	0x0004
        /*0054*/ 	.byte	0x00, 0xf0, 0x11, 0x00


	//----- nvinfo : EIATTR_KPARAM_INFO
	.align		4
.L_35:
        /*0058*/ 	.byte	0x04, 0x17
        /*005a*/ 	.short	(.L_37 - .L_36)
.L_36:
        /*005c*/ 	.word	0x00000000
        /*0060*/ 	.short	0x0000
        /*0062*/ 	.short	0x0000
        /*0064*/ 	.byte	0x00, 0xf0, 0x11, 0x00


	//----- nvinfo : EIATTR_SPARSE_MMA_MASK
	.align		4
.L_37:
        /*0068*/ 	.byte	0x03, 0x50
        /*006a*/ 	.short	0x0000


	//----- nvinfo : EIATTR_MAXREG_COUNT
	.align		4
        /*006c*/ 	.byte	0x03, 0x1b
        /*006e*/ 	.short	0x00ff


	//----- nvinfo : EIATTR_NUM_BARRIERS
	.align		4
        /*0070*/ 	.byte	0x02, 0x4c
        /*0072*/ 	.byte	0x01
	.zero		1


	//----- nvinfo : EIATTR_MERCURY_ISA_VERSION
	.align		4
        /*0074*/ 	.byte	0x03, 0x5f
        /*0076*/ 	.short	0x0101


	//----- nvinfo : EIATTR_VRC_CTA_INIT_COUNT
	.align		4
        /*0078*/ 	.byte	0x02, 0x4a
	.zero		1
	.zero		1


	//----- nvinfo : EIATTR_EXIT_INSTR_OFFSETS
	.align		4
        /*007c*/ 	.byte	0x04, 0x1c
        /*007e*/ 	.short	(.L_39 - .L_38)


	//   ....[0]....
.L_38:
        /*0080*/ 	.word	0x000006c0


	//   ....[1]....
        /*0084*/ 	.word	0x00000720


	//----- nvinfo : EIATTR_CBANK_PARAM_SIZE
	.align		4
.L_39:
        /*0088*/ 	.byte	0x03, 0x19
        /*008a*/ 	.short	0x0028


	//----- nvinfo : EIATTR_PARAM_CBANK
	.align		4
        /*008c*/ 	.byte	0x04, 0x0a
        /*008e*/ 	.short	(.L_41 - .L_40)
	.align		4
.L_40:
        /*0090*/ 	.word	index@(.nv.constant0._Z9dTileAxBTiiiPiS_S_)
        /*0094*/ 	.short	0x0380
        /*0096*/ 	.short	0x0028


	//----- nvinfo : EIATTR_SW_WAR
	.align		4
.L_41:
        /*0098*/ 	.byte	0x04, 0x36
        /*009a*/ 	.short	(.L_43 - .L_42)
.L_42:
        /*009c*/ 	.word	0x00000008
.L_43:


//--------------------- .nv.info._Z7dmatmuliPiS_S_ --------------------------
	.section	.nv.info._Z7dmatmuliPiS_S_,"",@"SHT_CUDA_INFO"
	.sectionflags	@""
	.align	4


	//----- nvinfo : EIATTR_CUDA_API_VERSION
	.align		4
        /*0000*/ 	.byte	0x04, 0x37
        /*0002*/ 	.short	(.L_45 - .L_44)
.L_44:
        /*0004*/ 	.word	0x00000082


	//----- nvinfo : EIATTR_KPARAM_INFO
	.align		4
.L_45:
        /*0008*/ 	.byte	0x04, 0x17
        /*000a*/ 	.short	(.L_47 - .L_46)
.L_46:
        /*000c*/ 	.word	0x00000000
        /*0010*/ 	.short	0x0003
        /*0012*/ 	.short	0x0018
        /*0014*/ 	.byte	0x00, 0xf5, 0x21, 0x00


	//----- nvinfo : EIATTR_KPARAM_INFO
	.align		4
.L_47:
        /*0018*/ 	.byte	0x04, 0x17
        /*001a*/ 	.short	(.L_49 - .L_48)
.L_48:
        /*001c*/ 	.word	0x00000000
        /*0020*/ 	.short	0x0002
        /*0022*/ 	.short	0x0010
        /*0024*/ 	.byte	0x00, 0xf5, 0x21, 0x00


	//----- nvinfo : EIATTR_KPARAM_INFO
	.align		4
.L_49:
        /*0028*/ 	.byte	0x04, 0x17
        /*002a*/ 	.short	(.L_51 - .L_50)
.L_50:
        /*002c*/ 	.word	0x00000000
        /*0030*/ 	.short	0x0001
        /*0032*/ 	.short	0x0008
        /*0034*/ 	.byte	0x00, 0xf5, 0x21, 0x00


	//----- nvinfo : EIATTR_KPARAM_INFO
	.align		4
.L_51:
        /*0038*/ 	.byte	0x04, 0x17
        /*003a*/ 	.short	(.L_53 - .L_52)
.L_52:
        /*003c*/ 	.word	0x00000000
        /*0040*/ 	.short	0x0000
        /*0042*/ 	.short	0x0000
        /*0044*/ 	.byte	0x00, 0xf0, 0x11, 0x00


	//----- nvinfo : EIATTR_SPARSE_MMA_MASK
	.align		4
.L_53:
        /*0048*/ 	.byte	0x03, 0x50
        /*004a*/ 	.short	0x0000


	//----- nvinfo : EIATTR_MAXREG_COUNT
	.align		4
        /*004c*/ 	.byte	0x03, 0x1b
        /*004e*/ 	.short	0x00ff


	//----- nvinfo : EIATTR_MERCURY_ISA_VERSION
	.align		4
        /*0050*/ 	.byte	0x03, 0x5f
        /*0052*/ 	.short	0x0101


	//----- nvinfo : EIATTR_VRC_CTA_INIT_COUNT
	.align		4
        /*0054*/ 	.byte	0x02, 0x4a
	.zero		1
	.zero		1


	//----- nvinfo : EIATTR_EXIT_INSTR_OFFSETS
	.align		4
        /*0058*/ 	.byte	0x04, 0x1c
        /*005a*/ 	.short	(.L_55 - .L_54)


	//   ....[0]....
.L_54:
        /*005c*/ 	.word	0x000001c0


	//   ....[1]....
        /*0060*/ 	.word	0x000007f0


	//   ....[2]....
        /*0064*/ 	.word	0x00000a70


	//   ....[3]....
        /*0068*/ 	.word	0x00000bf0


	//   ....[4]....
        /*006c*/ 	.word	0x00000ca0


	//----- nvinfo : EIATTR_CBANK_PARAM_SIZE
	.align		4
.L_55:
        /*0070*/ 	.byte	0x03, 0x19
        /*0072*/ 	.short	0x0020


	//----- nvinfo : EIATTR_PARAM_CBANK
	.align		4
        /*0074*/ 	.byte	0x04, 0x0a
        /*0076*/ 	.short	(.L_57 - .L_56)
	.align		4
.L_56:
        /*0078*/ 	.word	index@(.nv.constant0._Z7dmatmuliPiS_S_)
        /*007c*/ 	.short	0x0380
        /*007e*/ 	.short	0x0020


	//----- nvinfo : EIATTR_SW_WAR
	.align		4
.L_57:
        /*0080*/ 	.byte	0x04, 0x36
        /*0082*/ 	.short	(.L_59 - .L_58)
.L_58:
        /*0084*/ 	.word	0x00000008
.L_59:


//--------------------- .nv.info._Z5dApBTiiPiS_S_ --------------------------
	.section	.nv.info._Z5dApBTiiPiS_S_,"",@"SHT_CUDA_INFO"
	.sectionflags	@""
	.align	4


	//----- nvinfo : EIATTR_CUDA_API_VERSION
	.align		4
        /*0000*/ 	.byte	0x04, 0x37
        /*0002*/ 	.short	(.L_61 - .L_60)
.L_60:
        /*0004*/ 	.word	0x00000082


	//----- nvinfo : EIATTR_KPARAM_INFO
	.align		4
.L_61:
        /*0008*/ 	.byte	0x04, 0x17
        /*000a*/ 	.short	(.L_63 - .L_62)
.L_62:
        /*000c*/ 	.word	0x00000000
        /*0010*/ 	.short	0x0004
        /*0012*/ 	.short	0x0018
        /*0014*/ 	.byte	0x00, 0xf5, 0x21, 0x00


	//----- nvinfo : EIATTR_KPARAM_INFO
	.align		4
.L_63:
        /*0018*/ 	.byte	0x04, 0x17
        /*001a*/ 	.short	(.L_65 - .L_64)
.L_64:
        /*001c*/ 	.word	0x00000000
        /*0020*/ 	.short	0x0003
        /*0022*/ 	.short	0x0010
        /*0024*/ 	.byte	0x00, 0xf5, 0x21, 0x00


	//----- nvinfo : EIATTR_KPARAM_INFO
	.align		4
.L_65:
        /*0028*/ 	.byte	0x04, 0x17
        /*002a*/ 	.short	(.L_67 - .L_66)
.L_66:
        /*002c*/ 	.word	0x00000000
        /*0030*/ 	.short	0x0002
        /*0032*/ 	.short	0x0008
        /*0034*/ 	.byte	0x00, 0xf5, 0x21, 0x00


	//----- nvinfo : EIATTR_KPARAM_INFO
	.align		4
.L_67:
        /*0038*/ 	.byte	0x04, 0x17
        /*003a*/ 	.short	(.L_69 - .L_68)
.L_68:
        /*003c*/ 	.word	0x00000000
        /*0040*/ 	.short	0x0001
        /*0042*/ 	.short	0x0004
        /*0044*/ 	.byte	0x00, 0xf0, 0x11, 0x00


	//----- nvinfo : EIATTR_KPARAM_INFO
	.align		4
.L_69:
        /*0048*/ 	.byte	0x04, 0x17
        /*004a*/ 	.short	(.L_71 - .L_70)
.L_70:
        /*004c*/ 	.word	0x00000000
        /*0050*/ 	.short	0x0000
        /*0052*/ 	.short	0x0000
        /*0054*/ 	.byte	0x00, 0xf0, 0x11, 0x00


	//----- nvinfo : EIATTR_SPARSE_MMA_MASK
	.align		4
.L_71:
        /*0058*/ 	.byte	0x03, 0x50
        /*005a*/ 	.short	0x0000


	//----- nvinfo : EIATTR_MAXREG_COUNT
	.align		4
        /*005c*/ 	.byte	0x03, 0x1b
        /*005e*/ 	.short	0x00ff


	//----- nvinfo : EIATTR_NUM_BARRIERS
	.align		4
        /*0060*/ 	.byte	0x02, 0x4c
        /*0062*/ 	.byte	0x01
	.zero		1


	//----- nvinfo : EIATTR_MERCURY_ISA_VERSION
	.align		4
        /*0064*/ 	.byte	0x03, 0x5f
        /*0066*/ 	.short	0x0101


	//----- nvinfo : EIATTR_VRC_CTA_INIT_COUNT
	.align		4
        /*0068*/ 	.byte	0x02, 0x4a
	.zero		1
	.zero		1


	//----- nvinfo : EIATTR_EXIT_INSTR_OFFSETS
	.align		4
        /*006c*/ 	.byte	0x04, 0x1c
        /*006e*/ 	.short	(.L_73 - .L_72)


	//   ....[0]....
.L_72:
        /*0070*/ 	.word	0x000001e0


	//   ....[1]....
        /*0074*/ 	.word	0x000002d0


	//----- nvinfo : EIATTR_CBANK_PARAM_SIZE
	.align		4
.L_73:
        /*0078*/ 	.byte	0x03, 0x19
        /*007a*/ 	.short	0x0020


	//----- nvinfo : EIATTR_PARAM_CBANK
	.align		4
        /*007c*/ 	.byte	0x04, 0x0a
        /*007e*/ 	.short	(.L_75 - .L_74)
	.align		4
.L_74:
        /*0080*/ 	.word	index@(.nv.constant0._Z5dApBTiiPiS_S_)
        /*0084*/ 	.short	0x0380
        /*0086*/ 	.short	0x0020


	//----- nvinfo : EIATTR_SW_WAR
	.align		4
.L_75:
        /*0088*/ 	.byte	0x04, 0x36
        /*008a*/ 	.short	(.L_77 - .L_76)
.L_76:
        /*008c*/ 	.word	0x00000008
.L_77:


//--------------------- .nv.info._Z14dTileTransposeiiPiS_ --------------------------
	.section	.nv.info._Z14dTileTransposeiiPiS_,"",@"SHT_CUDA_INFO"
	.sectionflags	@""
	.align	4


	//----- nvinfo : EIATTR_CUDA_API_VERSION
	.align		4
        /*0000*/ 	.byte	0x04, 0x37
        /*0002*/ 	.short	(.L_79 - .L_78)
.L_78:
        /*0004*/ 	.word	0x00000082


	//----- nvinfo : EIATTR_KPARAM_INFO
	.align		4
.L_79:
        /*0008*/ 	.byte	0x04, 0x17
        /*000a*/ 	.short	(.L_81 - .L_80)
.L_80:
        /*000c*/ 	.word	0x00000000
        /*0010*/ 	.short	0x0003
        /*0012*/ 	.short	0x0010
        /*0014*/ 	.byte	0x00, 0xf5, 0x21, 0x00


	//----- nvinfo : EIATTR_KPARAM_INFO
	.align		4
.L_81:
        /*0018*/ 	.byte	0x04, 0x17
        /*001a*/ 	.short	(.L_83 - .L_82)
.L_82:
        /*001c*/ 	.word	0x00000000
        /*0020*/ 	.short	0x0002
        /*0022*/ 	.short	0x0008
        /*0024*/ 	.byte	0x00, 0xf5, 0x21, 0x00


	//----- nvinfo : EIATTR_KPARAM_INFO
	.align		4
.L_83:
        /*0028*/ 	.byte	0x04, 0x17
        /*002a*/ 	.short	(.L_85 - .L_84)
.L_84:
        /*002c*/ 	.word	0x00000000
        /*0030*/ 	.short	0x0001
        /*0032*/ 	.short	0x0004
        /*0034*/ 	.byte	0x00, 0xf0, 0x11, 0x00


	//----- nvinfo : EIATTR_KPARAM_INFO
	.align		4
.L_85:
        /*0038*/ 	.byte	0x04, 0x17
        /*003a*/ 	.short	(.L_87 - .L_86)
.L_86:
        /*003c*/ 	.word	0x00000000
        /*0040*/ 	.short	0x0000
        /*0042*/ 	.short	0x0000
        /*0044*/ 	.byte	0x00, 0xf0, 0x11, 0x00


	//----- nvinfo : EIATTR_SPARSE_MMA_MASK
	.align		4
.L_87:
        /*0048*/ 	.byte	0x03, 0x50
        /*004a*/ 	.short	0x0000


	//----- nvinfo : EIATTR_MAXREG_COUNT
	.align		4
        /*004c*/ 	.byte	0x03, 0x1b
        /*004e*/ 	.short	0x00ff


	//----- nvinfo : EIATTR_NUM_BARRIERS
	.align		4
        /*0050*/ 	.byte	0x02, 0x4c
        /*0052*/ 	.byte	0x01
	.zero		1


	//----- nvinfo : EIATTR_MERCURY_ISA_VERSION
	.align		4
        /*0054*/ 	.byte	0x03, 0x5f
        /*0056*/ 	.short	0x0101


	//----- nvinfo : EIATTR_VRC_CTA_INIT_COUNT
	.align		4
        /*0058*/ 	.byte	0x02, 0x4a
	.zero		1
	.zero		1


	//----- nvinfo : EIATTR_EXIT_INSTR_OFFSETS
	.align		4
        /*005c*/ 	.byte	0x04, 0x1c
        /*005e*/ 	.short	(.L_89 - .L_88)


	//   ....[0]....
.L_88:
        /*0060*/ 	.word	0x000001e0


	//   ....[1]....
        /*0064*/ 	.word	0x00000290


	//----- nvinfo : EIATTR_CBANK_PARAM_SIZE
	.align		4
.L_89:
        /*0068*/ 	.byte	0x03, 0x19
        /*006a*/ 	.short	0x0018


	//----- nvinfo : EIATTR_PARAM_CBANK
	.align		4
        /*006c*/ 	.byte	0x04, 0x0a
        /*006e*/ 	.short	(.L_91 - .L_90)
	.align		4
.L_90:
        /*0070*/ 	.word	index@(.nv.constant0._Z14dTileTransposeiiPiS_)
        /*0074*/ 	.short	0x0380
        /*0076*/ 	.short	0x0018


	//----- nvinfo : EIATTR_SW_WAR
	.align		4
.L_91:
        /*0078*/ 	.byte	0x04, 0x36
        /*007a*/ 	.short	(.L_93 - .L_92)
.L_92:
        /*007c*/ 	.word	0x00000008
.L_93:


//--------------------- .nv.callgraph             --------------------------
	.section	.nv.callgraph,"",@"SHT_CUDA_CALLGRAPH"
	.align	4
	.sectionentsize	8
	.align		4
        /*0000*/ 	.word	0x00000000
	.align		4
        /*0004*/ 	.word	0xffffffff
	.align		4
        /*0008*/ 	.word	0x00000000
	.align		4
        /*000c*/ 	.word	0xfffffffe
	.align		4
        /*0010*/ 	.word	0x00000000
	.align		4
        /*0014*/ 	.word	0xfffffffd
	.align		4
        /*0018*/ 	.word	0x00000000
	.align		4
        /*001c*/ 	.word	0xfffffffc


//--------------------- .text._Z9dTileAxBTiiiPiS_S_ --------------------------
	.section	.text._Z9dTileAxBTiiiPiS_S_,"ax",@progbits
	.align	128
        .global         _Z9dTileAxBTiiiPiS_S_
        .type           _Z9dTileAxBTiiiPiS_S_,@function
        .size           _Z9dTileAxBTiiiPiS_S_,(.L_x_10 - _Z9dTileAxBTiiiPiS_S_)
        .other          _Z9dTileAxBTiiiPiS_S_,@"STO_CUDA_ENTRY STV_DEFAULT"
_Z9dTileAxBTiiiPiS_S_:
.text._Z9dTileAxBTiiiPiS_S_:
[----:B------:R-:W-:Y:S01]  /*0000*/  LDC R1, c[0x0][0x37c] ;  /* 0x0000df00ff017b82 */ /* 0x000fe20000000800 */
[----:B------:R-:W0:Y:S07]  /*0010*/  S2R R4, SR_TID.Y ;  /* 0x0000000000047919 */ /* 0x000e2e0000002200 */
[----:B------:R-:W1:Y:S01]  /*0020*/  S2UR UR6, SR_CgaCtaId ;  /* 0x00000000000679c3 */ /* 0x000e620000008800 */
[----:B------:R-:W-:Y:S01]  /*0030*/  UMOV UR4, 0x400 ;  /* 0x0000040000047882 */ /* 0x000fe20000000000 */
[----:B------:R-:W2:Y:S01]  /*0040*/  LDCU UR7, c[0x0][0x388] ;  /* 0x00007100ff0777ac */ /* 0x000ea20008000800 */
[----:B------:R-:W3:Y:S01]  /*0050*/  S2R R0, SR_TID.X ;  /* 0x0000000000007919 */ /* 0x000ee20000002100 */
[----:B------:R-:W-:Y:S01]  /*0060*/  UIADD3 UR5, UPT, UPT, UR4, 0x2000, URZ ;  /* 0x0000200004057890 */ /* 0x000fe2000fffe0ff */
[----:B------:R-:W4:Y:S01]  /*0070*/  S2R R37, SR_CTAID.Y ;  /* 0x0000000000257919 */ /* 0x000f220000002600 */
[----:B------:R-:W0:Y:S01]  /*0080*/  LDCU.64 UR8, c[0x0][0x358] ;  /* 0x00006b00ff0877ac */ /* 0x000e220008000a00 */
[----:B------:R-:W4:Y:S01]  /*0090*/  S2R R3, SR_CTAID.X ;  /* 0x0000000000037919 */ /* 0x000f220000002500 */
[----:B--2---:R-:W-:-:S02]  /*00a0*/  UISETP.GE.AND UP0, UPT, UR7, 0x1, UPT ;  /* 0x000000010700788c */ /* 0x004fc4000bf06270 */
[----:B-1----:R-:W-:-:S06]  /*00b0*/  ULEA UR5, UR6, UR5, 0x18 ;  /* 0x0000000506057291 */ /* 0x002fcc000f8ec0ff */
[----:B0-----:R-:W-:-:S04]  /*00c0*/  LEA R5, R4, UR5, 0x7 ;  /* 0x0000000504057c11 */ /* 0x001fc8000f8e38ff */
[----:B---3--:R-:W-:Y:S02]  /*00d0*/  LEA R34, R0, R5, 0x2 ;  /* 0x0000000500227211 */ /* 0x008fe400078e10ff */
[----:B----4-:R-:W-:-:S03]  /*00e0*/  LEA R37, R37, R4, 0x5 ;  /* 0x0000000425257211 */ /* 0x010fc600078e28ff */
[----:B------:R0:W-:Y:S01]  /*00f0*/  STS [R34], RZ ;  /* 0x000000ff22007388 */ /* 0x0001e20000000800 */
[----:B------:R-:W-:Y:S05]  /*0100*/  BRA.U !UP0, `(.L_x_0) ;  /* 0x00000005085c7547 */ /* 0x000fea000b800000 */
[----:B------:R-:W-:Y:S01]  /*0110*/  ULEA UR5, UR6, UR4, 0x18 ;  /* 0x0000000406057291 */ /* 0x000fe2000f8ec0ff */
[----:B------:R-:W-:Y:S01]  /*0120*/  LEA R35, R3, R4, 0x5 ;  /* 0x0000000403237211 */ /* 0x000fe200078e28ff */
[----:B------:R-:W-:Y:S01]  /*0130*/  UIADD3 UR4, UPT, UPT, UR4, 0x1000, URZ ;  /* 0x0000100004047890 */ /* 0x000fe2000fffe0ff */
[--C-:B------:R-:W-:Y:S01]  /*0140*/  IMAD R29, R37, UR7, R0.reuse ;  /* 0x00000007251d7c24 */ /* 0x100fe2000f8e0200 */
[----:B------:R-:W-:Y:S01]  /*0150*/  MOV R2, R0 ;  /* 0x0000000000027202 */ /* 0x000fe20000000f00 */
[----:B------:R-:W1:Y:S01]  /*0160*/  LDCU UR12, c[0x0][0x388] ;  /* 0x00007100ff0c77ac */ /* 0x000e620008000800 */
[----:B------:R-:W-:Y:S01]  /*0170*/  LEA R33, R4, UR5, 0x7 ;  /* 0x0000000504217c11 */ /* 0x000fe2000f8e38ff */
[----:B------:R-:W-:Y:S01]  /*0180*/  IMAD R28, R35, UR7, R0 ;  /* 0x00000007231c7c24 */ /* 0x000fe2000f8e0200 */
[----:B------:R-:W-:Y:S02]  /*0190*/  ULEA UR4, UR6, UR4, 0x18 ;  /* 0x0000000406047291 */ /* 0x000fe4000f8ec0ff */
[----:B------:R-:W-:Y:S01]  /*01a0*/  LEA R32, R0, R33, 0x2 ;  /* 0x0000002100207211 */ /* 0x000fe200078e10ff */
[----:B------:R-:W2:Y:S03]  /*01b0*/  LDCU UR10, c[0x0][0x380] ;  /* 0x00007000ff0a77ac */ /* 0x000ea60008000800 */
[----:B------:R-:W-:Y:S01]  /*01c0*/  LEA R31, R4, UR4, 0x7 ;  /* 0x00000004041f7c11 */ /* 0x000fe2000f8e38ff */
[----:B------:R-:W3:Y:S01]  /*01d0*/  LDCU UR11, c[0x0][0x384] ;  /* 0x00007080ff0b77ac */ /* 0x000ee20008000800 */
[----:B------:R-:W-:-:S02]  /*01e0*/  LEA R30, R0, UR4, 0x7 ;  /* 0x00000004001e7c11 */ /* 0x000fc4000f8e38ff */
[----:B------:R-:W-:Y:S01]  /*01f0*/  LEA R31, R0, R31, 0x2 ;  /* 0x0000001f001f7211 */ /* 0x000fe200078e10ff */
[----:B------:R-:W-:-:S06]  /*0200*/  UMOV UR4, URZ ;  /* 0x000000ff00047c82 */ /* 0x000fcc0008000000 */
.L_x_1:
[----:B-1----:R-:W-:Y:S01]  /*0210*/  ISETP.GE.U32.AND P0, PT, R2, UR12, PT ;  /* 0x0000000c02007c0c */ /* 0x002fe2000bf06070 */
[----:B------:R-:W-:Y:S01]  /*0220*/  HFMA2 R25, -RZ, RZ, 0, 0 ;  /* 0x00000000ff197431 */ /* 0x000fe200000001ff */
[----:B------:R-:W-:Y:S02]  /*0230*/  MOV R36, RZ ;  /* 0x000000ff00247202 */ /* 0x000fe40000000f00 */
[----:B--2---:R-:W-:Y:S02]  /*0240*/  ISETP.GE.U32.OR P1, PT, R37, UR10, P0 ;  /* 0x0000000a25007c0c */ /* 0x004fe40008726470 */
[----:B---3--:R-:W-:-:S11]  /*0250*/  ISETP.GE.U32.OR P0, PT, R35, UR11, P0 ;  /* 0x0000000b23007c0c */ /* 0x008fd60008706470 */
[----:B------:R-:W1:Y:S08]  /*0260*/  @!P1 LDC.64 R20, c[0x0][0x390] ;  /* 0x0000e400ff149b82 */ /* 0x000e700000000a00 */
[----:B------:R-:W2:Y:S01]  /*0270*/  @!P0 LDC.64 R22, c[0x0][0x398] ;  /* 0x0000e600ff168b82 */ /* 0x000ea20000000a00 */
[----:B-1----:R-:W-:-:S05]  /*0280*/  @!P1 IMAD.WIDE.U32 R20, R29, 0x4, R20 ;  /* 0x000000041d149825 */ /* 0x002fca00078e0014 */
[----:B------:R-:W3:Y:S01]  /*0290*/  @!P1 LDG.E R25, desc[UR8][R20.64] ;  /* 0x0000000814199981 */ /* 0x000ee2000c1e1900 */
[----:B--2---:R-:W-:-:S05]  /*02a0*/  @!P0 IMAD.WIDE.U32 R22, R28, 0x4, R22 ;  /* 0x000000041c168825 */ /* 0x004fca00078e0016 */
[----:B------:R-:W2:Y:S01]  /*02b0*/  @!P0 LDG.E R36, desc[UR8][R22.64] ;  /* 0x0000000816248981 */ /* 0x000ea2000c1e1900 */
[----:B------:R-:W-:-:S04]  /*02c0*/  UIADD3 UR4, UPT, UPT, UR4, 0x20, URZ ;  /* 0x0000002004047890 */ /* 0x000fc8000fffe0ff */
[----:B------:R-:W-:Y:S01]  /*02d0*/  UISETP.GE.AND UP0, UPT, UR4, UR12, UPT ;  /* 0x0000000c0400728c */ /* 0x000fe2000bf06270 */
[----:B------:R-:W-:Y:S02]  /*02e0*/  IADD3 R2, PT, PT, R2, 0x20, RZ ;  /* 0x0000002002027810 */ /* 0x000fe40007ffe0ff */
[----:B------:R-:W-:Y:S02]  /*02f0*/  IADD3 R29, PT, PT, R29, 0x20, RZ ;  /* 0x000000201d1d7810 */ /* 0x000fe40007ffe0ff */
[----:B------:R-:W-:Y:S01]  /*0300*/  IADD3 R28, PT, PT, R28, 0x20, RZ ;  /* 0x000000201c1c7810 */ /* 0x000fe20007ffe0ff */
[----:B---3--:R-:W-:Y:S04]  /*0310*/  STS [R32], R25 ;  /* 0x0000001920007388 */ /* 0x008fe80000000800 */
[----:B--2---:R-:W-:Y:S01]  /*0320*/  STS [R31], R36 ;  /* 0x000000241f007388 */ /* 0x004fe20000000800 */
[----:B------:R-:W-:Y:S06]  /*0330*/  BAR.SYNC.DEFER_BLOCKING 0x0 ;  /* 0x0000000000007b1d */ /* 0x000fec0000010000 */
[----:B------:R-:W-:Y:S04]  /*0340*/  LDS R27, [R34] ;  /* 0x00000000221b7984 */ /* 0x000fe80000000800 */
[----:B------:R-:W-:Y:S04]  /*0350*/  LDS.128 R4, [R33] ;  /* 0x0000000021047984 */ /* 0x000fe80000000c00 */
[----:B------:R-:W1:Y:S04]  /*0360*/  LDS.128 R8, [R30] ;  /* 0x000000001e087984 */ /* 0x000e680000000c00 */
[----:B----4-:R-:W-:Y:S04]  /*0370*/  LDS.128 R12, [R33+0x10] ;  /* 0x00001000210c7984 */ /* 0x010fe80000000c00 */
[----:B------:R-:W2:Y:S04]  /*0380*/  LDS.128 R16, [R30+0x10] ;  /* 0x000010001e107984 */ /* 0x000ea80000000c00 */
[----:B------:R-:W-:Y:S01]  /*0390*/  LDS.128 R20, [R33+0x20] ;  /* 0x0000200021147984 */ /* 0x000fe20000000c00 */
[----:B-1----:R-:W-:-:S03]  /*03a0*/  IMAD R4, R4, R8, R27 ;  /* 0x0000000804047224 */ /* 0x002fc600078e021b */
[----:B------:R-:W1:Y:S01]  /*03b0*/  LDS.128 R24, [R30+0x20] ;  /* 0x000020001e187984 */ /* 0x000e620000000c00 */
[----:B------:R-:W-:-:S04]  /*03c0*/  IMAD R5, R5, R9, R4 ;  /* 0x0000000905057224 */ /* 0x000fc800078e0204 */
[----:B------:R-:W-:-:S04]  /*03d0*/  IMAD R6, R6, R10, R5 ;  /* 0x0000000a06067224 */ /* 0x000fc800078e0205 */
[----:B------:R-:W-:Y:S02]  /*03e0*/  IMAD R7, R7, R11, R6 ;  /* 0x0000000b07077224 */ /* 0x000fe400078e0206 */
[----:B------:R-:W-:Y:S02]  /*03f0*/  LDS.128 R8, [R33+0x30] ;  /* 0x0000300021087984 */ /* 0x000fe40000000c00 */
[----:B--2---:R-:W-:Y:S02]  /*0400*/  IMAD R12, R12, R16, R7 ;  /* 0x000000100c0c7224 */ /* 0x004fe400078e0207 */
[----:B------:R-:W2:Y:S02]  /*0410*/  LDS.128 R4, [R30+0x30] ;  /* 0x000030001e047984 */ /* 0x000ea40000000c00 */
[----:B------:R-:W-:-:S04]  /*0420*/  IMAD R13, R13, R17, R12 ;  /* 0x000000110d0d7224 */ /* 0x000fc800078e020c */
[----:B------:R-:W-:-:S04]  /*0430*/  IMAD R14, R14, R18, R13 ;  /* 0x000000120e0e7224 */ /* 0x000fc800078e020d */
[----:B------:R-:W-:Y:S02]  /*0440*/  IMAD R15, R15, R19, R14 ;  /* 0x000000130f0f7224 */ /* 0x000fe400078e020e */
[----:B------:R-:W-:Y:S02]  /*0450*/  LDS.128 R16, [R30+0x40] ;  /* 0x000040001e107984 */ /* 0x000fe40000000c00 */
[----:B-1----:R-:W-:Y:S02]  /*0460*/  IMAD R20, R20, R24, R15 ;  /* 0x0000001814147224 */ /* 0x002fe400078e020f */
[----:B------:R-:W1:Y:S02]  /*0470*/  LDS.128 R12, [R33+0x40] ;  /* 0x00004000210c7984 */ /* 0x000e640000000c00 */
        /* <DEDUP_REMOVED lines=20> */
[----:B------:R-:W-:-:S04]  /*05c0*/  IMAD R23, R27, R23, R22 ;  /* 0x000000171b177224 */ /* 0x000fc800078e0216 */
[----:B-1----:R-:W-:-:S04]  /*05d0*/  IMAD R4, R4, R8, R23 ;  /* 0x0000000804047224 */ /* 0x002fc800078e0217 */
[----:B------:R-:W-:-:S04]  /*05e0*/  IMAD R5, R5, R9, R4 ;  /* 0x0000000905057224 */ /* 0x000fc800078e0204 */
[----:B------:R-:W-:-:S04]  /*05f0*/  IMAD R6, R6, R10, R5 ;  /* 0x0000000a06067224 */ /* 0x000fc800078e0205 */
[----:B------:R-:W-:-:S04]  /*0600*/  IMAD R7, R7, R11, R6 ;  /* 0x0000000b07077224 */ /* 0x000fc800078e0206 */
[----:B--2---:R-:W-:-:S04]  /*0610*/  IMAD R12, R12, R16, R7 ;  /* 0x000000100c0c7224 */ /* 0x004fc800078e0207 */
[----:B------:R-:W-:-:S04]  /*0620*/  IMAD R13, R13, R17, R12 ;  /* 0x000000110d0d7224 */ /* 0x000fc800078e020c */
[----:B------:R-:W-:-:S04]  /*0630*/  IMAD R14, R14, R18, R13 ;  /* 0x000000120e0e7224 */ /* 0x000fc800078e020d */
[----:B------:R-:W-:-:S05]  /*0640*/  IMAD R15, R15, R19, R14 ;  /* 0x000000130f0f7224 */ /* 0x000fca00078e020e */
[----:B------:R4:W-:Y:S01]  /*0650*/  STS [R34], R15 ;  /* 0x0000000f22007388 */ /* 0x0009e20000000800 */
[----:B------:R-:W-:Y:S06]  /*0660*/  BAR.SYNC.DEFER_BLOCKING 0x0 ;  /* 0x0000000000007b1d */ /* 0x000fec0000010000 */
[----:B------:R-:W-:Y:S05]  /*0670*/  BRA.U !UP0, `(.L_x_1) ;  /* 0xfffffff908e47547 */ /* 0x000fea000b83ffff */
.L_x_0:
[----:B------:R-:W1:Y:S01]  /*0680*/  LDCU.64 UR4, c[0x0][0x380] ;  /* 0x00007000ff0477ac */ /* 0x000e620008000a00 */
[----:B------:R-:W-:Y:S02]  /*0690*/  LEA R0, R3, R0, 0x5 ;  /* 0x0000000003007211 */ /* 0x000fe400078e28ff */
[----:B-1----:R-:W-:-:S04]  /*06a0*/  ISETP.GE.U32.AND P0, PT, R37, UR4, PT ;  /* 0x0000000425007c0c */ /* 0x002fc8000bf06070 */
[----:B------:R-:W-:-:S13]  /*06b0*/  ISETP.GE.U32.OR P0, PT, R0, UR5, P0 ;  /* 0x0000000500007c0c */ /* 0x000fda0008706470 */
[----:B------:R-:W-:Y:S05]  /*06c0*/  @P0 EXIT ;  /* 0x000000000000094d */ /* 0x000fea0003800000 */
[----:B------:R-:W1:Y:S01]  /*06d0*/  LDS R5, [R34] ;  /* 0x0000000022057984 */ /* 0x000e620000000800 */
[----:B------:R-:W2:Y:S01]  /*06e0*/  LDC.64 R2, c[0x0][0x3a0] ;  /* 0x0000e800ff027b82 */ /* 0x000ea20000000a00 */
[----:B------:R-:W-:-:S04]  /*06f0*/  IMAD R37, R37, UR5, R0 ;  /* 0x0000000525257c24 */ /* 0x000fc8000f8e0200 */
[----:B--2---:R-:W-:-:S05]  /*0700*/  IMAD.WIDE.U32 R2, R37, 0x4, R2 ;  /* 0x0000000425027825 */ /* 0x004fca00078e0002 */
[----:B-1----:R-:W-:Y:S01]  /*0710*/  STG.E desc[UR8][R2.64], R5 ;  /* 0x0000000502007986 */ /* 0x002fe2000c101908 */
[----:B------:R-:W-:Y:S05]  /*0720*/  EXIT ;  /* 0x000000000000794d */ /* 0x000fea0003800000 */
.L_x_2:
[----:B------:R-:W-:-:S00]  /*0730*/  BRA `(.L_x_2) ;  /* 0xfffffffc00fc7947 */ /* 0x000fc0000383ffff */
[----:B------:R-:W-:-:S00]  /*0740*/  NOP ;  /* 0x0000000000007918 */ /* 0x000fc00000000000 */
        /* <DEDUP_REMOVED lines=11> */
.L_x_10:


//--------------------- .text._Z7dmatmuliPiS_S_   --------------------------
	.section	.text._Z7dmatmuliPiS_S_,"ax",@progbits
	.align	128
        .global         _Z7dmatmuliPiS_S_
        .type           _Z7dmatmuliPiS_S_,@function
        .size           _Z7dmatmuliPiS_S_,(.L_x_11 - _Z7dmatmuliPiS_S_)
        .other          _Z7dmatmuliPiS_S_,@"STO_CUDA_ENTRY STV_DEFAULT"
_Z7dmatmuliPiS_S_:
.text._Z7dmatmuliPiS_S_:
[----:B------:R-:W-:Y:S08]  /*0000*/  LDC R1, c[0x0][0x37c] ;  /* 0x0000df00ff017b82 */ /* 0x000ff00000000800 */
[----:B------:R-:W0:Y:S01]  /*0010*/  LDC R0, c[0x0][0x360] ;  /* 0x0000d800ff007b82 */ /* 0x000e220000000800 */
[----:B------:R-:W1:Y:S01]  /*0020*/  S2R R29, SR_TID.X ;  /* 0x00000000001d7919 */ /* 0x000e620000002100 */
[----:B------:R-:W-:Y:S01]  /*0030*/  HFMA2 R2, -RZ, RZ, 0, 0 ;  /* 0x00000000ff027431 */ /* 0x000fe200000001ff */
[----:B------:R-:W2:Y:S05]  /*0040*/  LDCU.64 UR4, c[0x0][0x358] ;  /* 0x00006b00ff0477ac */ /* 0x000eaa0008000a00 */
[----:B------:R-:W1:Y:S08]  /*0050*/  S2UR UR6, SR_CTAID.X ;  /* 0x00000000000679c3 */ /* 0x000e700000002500 */
[----:B------:R-:W3:Y:S01]  /*0060*/  LDC.64 R14, c[0x0][0x398] ;  /* 0x0000e600ff0e7b82 */ /* 0x000ee20000000a00 */
[----:B0-----:R-:W0:Y:S01]  /*0070*/  I2F.U32.RP R4, R0 ;  /* 0x0000000000047306 */ /* 0x001e220000209000 */
[----:B------:R-:W-:-:S07]  /*0080*/  ISETP.NE.U32.AND P2, PT, R0, RZ, PT ;  /* 0x000000ff0000720c */ /* 0x000fce0003f45070 */
[----:B0-----:R-:W0:Y:S02]  /*0090*/  MUFU.RCP R4, R4 ;  /* 0x0000000400047308 */ /* 0x001e240000001000 */
[----:B0-----:R-:W-:-:S06]  /*00a0*/  IADD3 R3, PT, PT, R4, 0xffffffe, RZ ;  /* 0x0ffffffe04037810 */ /* 0x001fcc0007ffe0ff */
[----:B------:R-:W0:Y:S02]  /*00b0*/  F2I.FTZ.U32.TRUNC.NTZ R3, R3 ;  /* 0x0000000300037305 */ /* 0x000e24000021f000 */
[----:B0-----:R-:W-:-:S05]  /*00c0*/  IADD3 R5, PT, PT, RZ, -R3, RZ ;  /* 0x80000003ff057210 */ /* 0x001fca0007ffe0ff */
[----:B------:R-:W-:-:S04]  /*00d0*/  IMAD R5, R5, R0, RZ ;  /* 0x0000000005057224 */ /* 0x000fc800078e02ff */
[----:B------:R-:W-:Y:S02]  /*00e0*/  IMAD.HI.U32 R2, R3, R5, R2 ;  /* 0x0000000503027227 */ /* 0x000fe400078e0002 */
[----:B------:R-:W0:Y:S02]  /*00f0*/  LDC R3, c[0x0][0x380] ;  /* 0x0000e000ff037b82 */ /* 0x000e240000000800 */
[----:B-1----:R-:W-:-:S04]  /*0100*/  IMAD R5, R0, UR6, R29 ;  /* 0x0000000600057c24 */ /* 0x002fc8000f8e021d */
[----:B------:R-:W-:-:S04]  /*0110*/  IMAD.HI.U32 R2, R2, R5, RZ ;  /* 0x0000000502027227 */ /* 0x000fc800078e00ff */
[----:B---3--:R-:W-:Y:S01]  /*0120*/  IMAD.WIDE.U32 R14, R5, 0x4, R14 ;  /* 0x00000004050e7825 */ /* 0x008fe200078e000e */
[----:B------:R-:W-:-:S04]  /*0130*/  IADD3 R7, PT, PT, -R2, RZ, RZ ;  /* 0x000000ff02077210 */ /* 0x000fc80007ffe1ff */
[----:B--2---:R1:W-:Y:S01]  /*0140*/  STG.E desc[UR4][R14.64], RZ ;  /* 0x000000ff0e007986 */ /* 0x0043e2000c101904 */
[----:B------:R-:W-:-:S05]  /*0150*/  IMAD R7, R0, R7, R5 ;  /* 0x0000000700077224 */ /* 0x000fca00078e0205 */
[----:B------:R-:W-:Y:S02]  /*0160*/  ISETP.GE.U32.AND P0, PT, R7, R0, PT ;  /* 0x000000000700720c */ /* 0x000fe40003f06070 */
[----:B0-----:R-:W-:-:S11]  /*0170*/  ISETP.NE.AND P3, PT, R3, RZ, PT ;  /* 0x000000ff0300720c */ /* 0x001fd60003f65270 */
[-C--:B------:R-:W-:Y:S02]  /*0180*/  @P0 IADD3 R7, PT, PT, R7, -R0.reuse, RZ ;  /* 0x8000000007070210 */ /* 0x080fe40007ffe0ff */
[----:B------:R-:W-:Y:S02]  /*0190*/  @P0 IADD3 R2, PT, PT, R2, 0x1, RZ ;  /* 0x0000000102020810 */ /* 0x000fe40007ffe0ff */
[----:B------:R-:W-:-:S13]  /*01a0*/  ISETP.GE.U32.AND P1, PT, R7, R0, PT ;  /* 0x000000000700720c */ /* 0x000fda0003f26070 */
[----:B------:R-:W-:Y:S01]  /*01b0*/  @P1 IADD3 R2, PT, PT, R2, 0x1, RZ ;  /* 0x0000000102021810 */ /* 0x000fe20007ffe0ff */
[----:B-1----:R-:W-:Y:S06]  /*01c0*/  @!P3 EXIT ;  /* 0x000000000000b94d */ /* 0x002fec0003800000 */
[C---:B------:R-:W-:Y:S02]  /*01d0*/  ISETP.GE.U32.AND P0, PT, R3.reuse, 0x8, PT ;  /* 0x000000080300780c */ /* 0x040fe40003f06070 */
[----:B------:R-:W-:Y:S02]  /*01e0*/  @!P2 LOP3.LUT R2, RZ, R0, RZ, 0x33, !PT ;  /* 0x00000000ff02a212 */ /* 0x000fe400078e33ff */
[----:B------:R-:W-:Y:S02]  /*01f0*/  LOP3.LUT R4, R3, 0x7, RZ, 0xc0, !PT ;  /* 0x0000000703047812 */ /* 0x000fe400078ec0ff */
[----:B------:R-:W-:Y:S02]  /*0200*/  IADD3 R6, PT, PT, -R2, RZ, RZ ;  /* 0x000000ff02067210 */ /* 0x000fe40007ffe1ff */
[----:B------:R-:W-:Y:S02]  /*0210*/  ISETP.NE.AND P1, PT, R4, RZ, PT ;  /* 0x000000ff0400720c */ /* 0x000fe40003f25270 */
[----:B------:R-:W-:Y:S01]  /*0220*/  MOV R24, RZ ;  /* 0x000000ff00187202 */ /* 0x000fe20000000f00 */
[----:B------:R-:W-:Y:S01]  /*0230*/  IMAD R5, R0, R6, R5 ;  /* 0x0000000600057224 */ /* 0x000fe200078e0205 */
[----:B------:R-:W-:Y:S01]  /*0240*/  MOV R7, RZ ;  /* 0x000000ff00077202 */ /* 0x000fe20000000f00 */
[----:B------:R-:W-:Y:S08]  /*0250*/  @!P0 BRA `(.L_x_3) ;  /* 0x0000000400648947 */ /* 0x000ff00003800000 */
[C---:B------:R-:W-:Y:S01]  /*0260*/  IADD3 R7, PT, PT, -R2.reuse, UR6, RZ ;  /* 0x0000000602077c10 */ /* 0x040fe2000fffe1ff */
[----:B------:R-:W-:Y:S01]  /*0270*/  IMAD R12, R2, R3, 0x3 ;  /* 0x00000003020c7424 */ /* 0x000fe200078e0203 */
[----:B------:R-:W-:Y:S02]  /*0280*/  MOV R24, RZ ;  /* 0x000000ff00187202 */ /* 0x000fe40000000f00 */
[C---:B------:R-:W-:Y:S01]  /*0290*/  IADD3 R9, PT, PT, R7.reuse, 0x2, RZ ;  /* 0x0000000207097810 */ /* 0x040fe20007ffe0ff */
[CC--:B------:R-:W-:Y:S01]  /*02a0*/  IMAD R10, R7.reuse, R0.reuse, R0 ;  /* 0x00000000070a7224 */ /* 0x0c0fe200078e0200 */
[C---:B------:R-:W-:Y:S02]  /*02b0*/  IADD3 R11, PT, PT, R7.reuse, 0x3, RZ ;  /* 0x00000003070b7810 */ /* 0x040fe40007ffe0ff */
[----:B------:R-:W-:Y:S01]  /*02c0*/  IADD3 R13, PT, PT, R7, 0x4, RZ ;  /* 0x00000004070d7810 */ /* 0x000fe20007ffe0ff */
[-CC-:B------:R-:W-:Y:S01]  /*02d0*/  IMAD R9, R9, R0.reuse, R29.reuse ;  /* 0x0000000009097224 */ /* 0x180fe200078e021d */
[----:B------:R-:W-:Y:S01]  /*02e0*/  IADD3 R25, PT, PT, R7, 0x5, RZ ;  /* 0x0000000507197810 */ /* 0x000fe20007ffe0ff */
[-CC-:B------:R-:W-:Y:S01]  /*02f0*/  IMAD R11, R11, R0.reuse, R29.reuse ;  /* 0x000000000b0b7224 */ /* 0x180fe200078e021d */
[----:B------:R-:W-:Y:S01]  /*0300*/  IADD3 R27, PT, PT, R7, 0x6, RZ ;  /* 0x00000006071b7810 */ /* 0x000fe20007ffe0ff */
[-CC-:B------:R-:W-:Y:S01]  /*0310*/  IMAD R13, R13, R0.reuse, R29.reuse ;  /* 0x000000000d0d7224 */ /* 0x180fe200078e021d */
[----:B------:R-:W-:Y:S01]  /*0320*/  IADD3 R7, PT, PT, R7, 0x7, RZ ;  /* 0x0000000707077810 */ /* 0x000fe20007ffe0ff */
[-CC-:B------:R-:W-:Y:S01]  /*0330*/  IMAD R25, R25, R0.reuse, R29.reuse ;  /* 0x0000000019197224 */ /* 0x180fe200078e021d */
[----:B------:R-:W-:Y:S01]  /*0340*/  IADD3 R10, PT, PT, R10, R29, RZ ;  /* 0x0000001d0a0a7210 */ /* 0x000fe20007ffe0ff */
[-CC-:B------:R-:W-:Y:S01]  /*0350*/  IMAD R27, R27, R0.reuse, R29.reuse ;  /* 0x000000001b1b7224 */ /* 0x180fe200078e021d */
[----:B------:R-:W-:Y:S01]  /*0360*/  MOV R8, R5 ;  /* 0x0000000500087202 */ /* 0x000fe20000000f00 */
[----:B------:R-:W-:Y:S01]  /*0370*/  IMAD R29, R7, R0, R29 ;  /* 0x00000000071d7224 */ /* 0x000fe200078e021d */
[----:B------:R-:W-:-:S04]  /*0380*/  LOP3.LUT R7, R3, 0xfffffff8, RZ, 0xc0, !PT ;  /* 0xfffffff803077812 */ /* 0x000fc800078ec0ff */
[----:B------:R-:W-:-:S07]  /*0390*/  IADD3 R6, PT, PT, -R7, RZ, RZ ;  /* 0x000000ff07067210 */ /* 0x000fce0007ffe1ff */
.L_x_4:
[----:B------:R-:W0:Y:S01]  /*03a0*/  LDC.64 R18, c[0x0][0x388] ;  /* 0x0000e200ff127b82 */ /* 0x000e220000000a00 */
[----:B------:R-:W-:-:S07]  /*03b0*/  IADD3 R21, PT, PT, R12, -0x3, RZ ;  /* 0xfffffffd0c157810 */ /* 0x000fce0007ffe0ff */
[----:B-1----:R-:W1:Y:S01]  /*03c0*/  LDC.64 R16, c[0x0][0x390] ;  /* 0x0000e400ff107b82 */ /* 0x002e620000000a00 */
[----:B0-----:R-:W-:-:S06]  /*03d0*/  IMAD.WIDE.U32 R20, R21, 0x4, R18 ;  /* 0x0000000415147825 */ /* 0x001fcc00078e0012 */
[----:B------:R-:W2:Y:S01]  /*03e0*/  LDG.E R21, desc[UR4][R20.64] ;  /* 0x0000000414157981 */ /* 0x000ea2000c1e1900 */
[----:B-1----:R-:W-:-:S06]  /*03f0*/  IMAD.WIDE.U32 R22, R8, 0x4, R16 ;  /* 0x0000000408167825 */ /* 0x002fcc00078e0010 */
[----:B------:R-:W2:Y:S01]  /*0400*/  LDG.E R22, desc[UR4][R22.64] ;  /* 0x0000000416167981 */ /* 0x000ea2000c1e1900 */
[----:B------:R-:W-:Y:S01]  /*0410*/  IADD3 R26, PT, PT, R12, -0x2, RZ ;  /* 0xfffffffe0c1a7810 */ /* 0x000fe20007ffe0ff */
[----:B--2---:R-:W-:-:S04]  /*0420*/  IMAD R24, R21, R22, R24 ;  /* 0x0000001615187224 */ /* 0x004fc800078e0218 */
[----:B------:R-:W-:Y:S01]  /*0430*/  IMAD.WIDE.U32 R22, R26, 0x4, R18 ;  /* 0x000000041a167825 */ /* 0x000fe200078e0012 */
[----:B------:R0:W-:Y:S03]  /*0440*/  STG.E desc[UR4][R14.64], R24 ;  /* 0x000000180e007986 */ /* 0x0001e6000c101904 */
[--C-:B------:R-:W-:Y:S01]  /*0450*/  IMAD.WIDE.U32 R20, R10, 0x4, R16.reuse ;  /* 0x000000040a147825 */ /* 0x100fe200078e0010 */
[----:B------:R1:W2:Y:S04]  /*0460*/  LDG.E R26, desc[UR4][R22.64] ;  /* 0x00000004161a7981 */ /* 0x0002a8000c1e1900 */
[----:B------:R3:W2:Y:S01]  /*0470*/  LDG.E R28, desc[UR4][R20.64] ;  /* 0x00000004141c7981 */ /* 0x0006a2000c1e1900 */
[----:B-1----:R-:W-:Y:S01]  /*0480*/  IMAD.WIDE.U32 R22, R9, 0x4, R16 ;  /* 0x0000000409167825 */ /* 0x002fe200078e0010 */
[----:B---3--:R-:W-:-:S05]  /*0490*/  IADD3 R21, PT, PT, R12, -0x1, RZ ;  /* 0xffffffff0c157810 */ /* 0x008fca0007ffe0ff */
[----:B------:R-:W-:-:S04]  /*04a0*/  IMAD.WIDE.U32 R20, R21, 0x4, R18 ;  /* 0x0000000415147825 */ /* 0x000fc800078e0012 */
[----:B--2---:R-:W-:-:S05]  /*04b0*/  IMAD R26, R26, R28, R24 ;  /* 0x0000001c1a1a7224 */ /* 0x004fca00078e0218 */
[----:B------:R1:W-:Y:S04]  /*04c0*/  STG.E desc[UR4][R14.64], R26 ;  /* 0x0000001a0e007986 */ /* 0x0003e8000c101904 */
[----:B------:R2:W0:Y:S04]  /*04d0*/  LDG.E R28, desc[UR4][R20.64] ;  /* 0x00000004141c7981 */ /* 0x000428000c1e1900 */
[----:B------:R-:W0:Y:S01]  /*04e0*/  LDG.E R23, desc[UR4][R22.64] ;  /* 0x0000000416177981 */ /* 0x000e22000c1e1900 */
[----:B--2---:R-:W-:-:S04]  /*04f0*/  IMAD.WIDE.U32 R20, R11, 0x4, R16 ;  /* 0x000000040b147825 */ /* 0x004fc800078e0010 */
[----:B0-----:R-:W-:Y:S02]  /*0500*/  IMAD R24, R28, R23, R26 ;  /* 0x000000171c187224 */ /* 0x001fe400078e021a */
[----:B------:R-:W-:-:S03]  /*0510*/  IMAD.WIDE.U32 R22, R12, 0x4, R18 ;  /* 0x000000040c167825 */ /* 0x000fc600078e0012 */
[----:B------:R0:W-:Y:S04]  /*0520*/  STG.E desc[UR4][R14.64], R24 ;  /* 0x000000180e007986 */ /* 0x0001e8000c101904 */
[----:B------:R2:W1:Y:S04]  /*0530*/  LDG.E R28, desc[UR4][R22.64] ;  /* 0x00000004161c7981 */ /* 0x000468000c1e1900 */
[----:B------:R-:W1:Y:S01]  /*0540*/  LDG.E R21, desc[UR4][R20.64] ;  /* 0x0000000414157981 */ /* 0x000e62000c1e1900 */
[----:B--2---:R-:W-:Y:S01]  /*0550*/  IADD3 R23, PT, PT, R12, 0x1, RZ ;  /* 0x000000010c177810 */ /* 0x004fe20007ffe0ff */
[----:B-1----:R-:W-:-:S04]  /*0560*/  IMAD R26, R28, R21, R24 ;  /* 0x000000151c1a7224 */ /* 0x002fc800078e0218 */
[----:B------:R-:W-:Y:S01]  /*0570*/  IMAD.WIDE.U32 R20, R23, 0x4, R18 ;  /* 0x0000000417147825 */ /* 0x000fe200078e0012 */
[----:B------:R1:W-:Y:S03]  /*0580*/  STG.E desc[UR4][R14.64], R26 ;  /* 0x0000001a0e007986 */ /* 0x0003e6000c101904 */
[----:B------:R-:W-:Y:S01]  /*0590*/  IMAD.WIDE.U32 R22, R13, 0x4, R16 ;  /* 0x000000040d167825 */ /* 0x000fe200078e0010 */
[----:B------:R2:W0:Y:S05]  /*05a0*/  LDG.E R28, desc[UR4][R20.64] ;  /* 0x00000004141c7981 */ /* 0x00042a000c1e1900 */
[----:B------:R-:W0:Y:S01]  /*05b0*/  LDG.E R23, desc[UR4][R22.64] ;  /* 0x0000000416177981 */ /* 0x000e22000c1e1900 */
[----:B--2---:R-:W-:Y:S01]  /*05c0*/  IADD3 R21, PT, PT, R12, 0x2, RZ ;  /* 0x000000020c157810 */ /* 0x004fe20007ffe0ff */
[----:B0-----:R-:W-:-:S04]  /*05d0*/  IMAD R24, R28, R23, R26 ;  /* 0x000000171c187224 */ /* 0x001fc800078e021a */
[----:B------:R-:W-:Y:S01]  /*05e0*/  IMAD.WIDE.U32 R22, R21, 0x4, R18 ;  /* 0x0000000415167825 */ /* 0x000fe200078e0012 */
[----:B------:R0:W-:Y:S03]  /*05f0*/  STG.E desc[UR4][R14.64], R24 ;  /* 0x000000180e007986 */ /* 0x0001e6000c101904 */
[----:B------:R-:W-:Y:S01]  /*0600*/  IMAD.WIDE.U32 R20, R25, 0x4, R16 ;  /* 0x0000000419147825 */ /* 0x000fe200078e0010 */
[----:B------:R2:W1:Y:S05]  /*0610*/  LDG.E R28, desc[UR4][R22.64] ;  /* 0x00000004161c7981 */ /* 0x00046a000c1e1900 */
[----:B------:R-:W1:Y:S01]  /*0620*/  LDG.E R21, desc[UR4][R20.64] ;  /* 0x0000000414157981 */ /* 0x000e62000c1e1900 */
[----:B--2---:R-:W-:Y:S01]  /*0630*/  IADD3 R23, PT, PT, R12, 0x3, RZ ;  /* 0x000000030c177810 */ /* 0x004fe20007ffe0ff */
[----:B-1----:R-:W-:-:S04]  /*0640*/  IMAD R26, R28, R21, R24 ;  /* 0x000000151c1a7224 */ /* 0x002fc800078e0218 */
[--C-:B------:R-:W-:Y:S01]  /*0650*/  IMAD.WIDE.U32 R20, R23, 0x4, R18.reuse ;  /* 0x0000000417147825 */ /* 0x100fe200078e0012 */
[----:B------:R-:W-:Y:S01]  /*0660*/  IADD3 R23, PT, PT, R12, 0x4, RZ ;  /* 0x000000040c177810 */ /* 0x000fe20007ffe0ff */
[----:B------:R1:W-:Y:S04]  /*0670*/  STG.E desc[UR4][R14.64], R26 ;  /* 0x0000001a0e007986 */ /* 0x0003e8000c101904 */
[----:B------:R-:W-:Y:S01]  /*0680*/  IMAD.WIDE.U32 R18, R23, 0x4, R18 ;  /* 0x0000000417127825 */ /* 0x000fe200078e0012 */
[----:B------:R-:W2:Y:S03]  /*0690*/  LDG.E R28, desc[UR4][R20.64] ;  /* 0x00000004141c7981 */ /* 0x000ea6000c1e1900 */
[----:B------:R-:W-:-:S06]  /*06a0*/  IMAD.WIDE.U32 R22, R27, 0x4, R16 ;  /* 0x000000041b167825 */ /* 0x000fcc00078e0010 */
[----:B------:R-:W2:Y:S01]  /*06b0*/  LDG.E R23, desc[UR4][R22.64] ;  /* 0x0000000416177981 */ /* 0x000ea2000c1e1900 */
[----:B------:R-:W-:Y:S01]  /*06c0*/  IMAD.WIDE.U32 R16, R29, 0x4, R16 ;  /* 0x000000041d107825 */ /* 0x000fe200078e0010 */
[----:B------:R-:W-:-:S03]  /*06d0*/  IADD3 R6, PT, PT, R6, 0x8, RZ ;  /* 0x0000000806067810 */ /* 0x000fc60007ffe0ff */
[----:B--2---:R-:W-:-:S05]  /*06e0*/  IMAD R28, R28, R23, R26 ;  /* 0x000000171c1c7224 */ /* 0x004fca00078e021a */
[----:B------:R1:W-:Y:S04]  /*06f0*/  STG.E desc[UR4][R14.64], R28 ;  /* 0x0000001c0e007986 */ /* 0x0003e8000c101904 */
[----:B------:R-:W0:Y:S04]  /*0700*/  LDG.E R19, desc[UR4][R18.64] ;  /* 0x0000000412137981 */ /* 0x000e28000c1e1900 */
[----:B------:R-:W0:Y:S01]  /*0710*/  LDG.E R16, desc[UR4][R16.64] ;  /* 0x0000000410107981 */ /* 0x000e22000c1e1900 */
[----:B------:R-:W-:Y:S02]  /*0720*/  ISETP.NE.AND P0, PT, R6, RZ, PT ;  /* 0x000000ff0600720c */ /* 0x000fe40003f05270 */
[----:B------:R-:W-:-:S02]  /*0730*/  IADD3 R12, PT, PT, R12, 0x8, RZ ;  /* 0x000000080c0c7810 */ /* 0x000fc40007ffe0ff */
[C---:B------:R-:W-:Y:S02]  /*0740*/  LEA R10, R0.reuse, R10, 0x3 ;  /* 0x0000000a000a7211 */ /* 0x040fe400078e18ff */
[C---:B------:R-:W-:Y:S02]  /*0750*/  LEA R9, R0.reuse, R9, 0x3 ;  /* 0x0000000900097211 */ /* 0x040fe400078e18ff */
[C---:B------:R-:W-:Y:S02]  /*0760*/  LEA R11, R0.reuse, R11, 0x3 ;  /* 0x0000000b000b7211 */ /* 0x040fe400078e18ff */
[C---:B------:R-:W-:Y:S02]  /*0770*/  LEA R13, R0.reuse, R13, 0x3 ;  /* 0x0000000d000d7211 */ /* 0x040fe400078e18ff */
[C---:B------:R-:W-:Y:S02]  /*0780*/  LEA R25, R0.reuse, R25, 0x3 ;  /* 0x0000001900197211 */ /* 0x040fe400078e18ff */
[----:B------:R-:W-:-:S02]  /*0790*/  LEA R27, R0, R27, 0x3 ;  /* 0x0000001b001b7211 */ /* 0x000fc400078e18ff */
[C---:B------:R-:W-:Y:S02]  /*07a0*/  LEA R29, R0.reuse, R29, 0x3 ;  /* 0x0000001d001d7211 */ /* 0x040fe400078e18ff */
[----:B------:R-:W-:Y:S01]  /*07b0*/  LEA R8, R0, R8, 0x3 ;  /* 0x0000000800087211 */ /* 0x000fe200078e18ff */
[----:B0-----:R-:W-:-:S05]  /*07c0*/  IMAD R24, R19, R16, R28 ;  /* 0x0000001013187224 */ /* 0x001fca00078e021c */
[----:B------:R1:W-:Y:S01]  /*07d0*/  STG.E desc[UR4][R14.64], R24 ;  /* 0x000000180e007986 */ /* 0x0003e2000c101904 */
[----:B------:R-:W-:Y:S05]  /*07e0*/  @P0 BRA `(.L_x_4) ;  /* 0xfffffff800ec0947 */ /* 0x000fea000383ffff */
.L_x_3:
[----:B------:R-:W-:Y:S05]  /*07f0*/  @!P1 EXIT ;  /* 0x000000000000994d */ /* 0x000fea0003800000 */
[----:B------:R-:W-:Y:S02]  /*0800*/  ISETP.GE.U32.AND P0, PT, R4, 0x4, PT ;  /* 0x000000040400780c */ /* 0x000fe40003f06070 */
[----:B------:R-:W-:-:S04]  /*0810*/  LOP3.LUT R6, R3, 0x3, RZ, 0xc0, !PT ;  /* 0x0000000303067812 */ /* 0x000fc800078ec0ff */
[----:B------:R-:W-:-:S07]  /*0820*/  ISETP.NE.AND P1, PT, R6, RZ, PT ;  /* 0x000000ff0600720c */ /* 0x000fce0003f25270 */
[----:B------:R-:W-:Y:S06]  /*0830*/  @!P0 BRA `(.L_x_5) ;  /* 0x00000000008c8947 */ /* 0x000fec0003800000 */
[----:B------:R-:W0:Y:S01]  /*0840*/  LDC.64 R10, c[0x0][0x388] ;  /* 0x0000e200ff0a7b82 */ /* 0x000e220000000a00 */
[----:B------:R-:W-:Y:S02]  /*0850*/  IMAD R17, R2, R3, R7 ;  /* 0x0000000302117224 */ /* 0x000fe400078e0207 */
[----:B------:R-:W-:-:S05]  /*0860*/  IMAD R19, R7, R0, R5 ;  /* 0x0000000007137224 */ /* 0x000fca00078e0205 */
[----:B------:R-:W2:Y:S01]  /*0870*/  LDC.64 R8, c[0x0][0x390] ;  /* 0x0000e400ff087b82 */ /* 0x000ea20000000a00 */
[----:B0-----:R-:W-:-:S06]  /*0880*/  IMAD.WIDE.U32 R20, R17, 0x4, R10 ;  /* 0x0000000411147825 */ /* 0x001fcc00078e000a */
[----:B------:R-:W3:Y:S01]  /*0890*/  LDG.E R21, desc[UR4][R20.64] ;  /* 0x0000000414157981 */ /* 0x000ee2000c1e1900 */
[----:B--2---:R-:W-:-:S06]  /*08a0*/  IMAD.WIDE.U32 R12, R19, 0x4, R8 ;  /* 0x00000004130c7825 */ /* 0x004fcc00078e0008 */
[----:B------:R-:W3:Y:S01]  /*08b0*/  LDG.E R12, desc[UR4][R12.64] ;  /* 0x000000040c0c7981 */ /* 0x000ee2000c1e1900 */
[----:B------:R-:W-:Y:S02]  /*08c0*/  IADD3 R23, PT, PT, R17, 0x1, RZ ;  /* 0x0000000111177810 */ /* 0x000fe40007ffe0ff */
[----:B------:R-:W-:-:S03]  /*08d0*/  IADD3 R27, PT, PT, R19, R0, RZ ;  /* 0x00000000131b7210 */ /* 0x000fc60007ffe0ff */
[----:B------:R-:W-:-:S04]  /*08e0*/  IMAD.WIDE.U32 R22, R23, 0x4, R10 ;  /* 0x0000000417167825 */ /* 0x000fc800078e000a */
[----:B------:R-:W-:-:S04]  /*08f0*/  IMAD.WIDE.U32 R18, R27, 0x4, R8 ;  /* 0x000000041b127825 */ /* 0x000fc800078e0008 */
[----:B---3--:R-:W-:-:S05]  /*0900*/  IMAD R25, R21, R12, R24 ;  /* 0x0000000c15197224 */ /* 0x008fca00078e0218 */
[----:B------:R0:W-:Y:S04]  /*0910*/  STG.E desc[UR4][R14.64], R25 ;  /* 0x000000190e007986 */ /* 0x0001e8000c101904 */
[----:B------:R-:W2:Y:S04]  /*0920*/  LDG.E R22, desc[UR4][R22.64] ;  /* 0x0000000416167981 */ /* 0x000ea8000c1e1900 */
[----:B------:R-:W2:Y:S01]  /*0930*/  LDG.E R18, desc[UR4][R18.64] ;  /* 0x0000000412127981 */ /* 0x000ea2000c1e1900 */
[----:B------:R-:W-:Y:S02]  /*0940*/  IADD3 R29, PT, PT, R17, 0x2, RZ ;  /* 0x00000002111d7810 */ /* 0x000fe40007ffe0ff */
[----:B------:R-:W-:-:S03]  /*0950*/  IADD3 R4, PT, PT, R27, R0, RZ ;  /* 0x000000001b047210 */ /* 0x000fc60007ffe0ff */
[----:B------:R-:W-:-:S04]  /*0960*/  IMAD.WIDE.U32 R20, R29, 0x4, R10 ;  /* 0x000000041d147825 */ /* 0x000fc800078e000a */
[----:B------:R-:W-:-:S04]  /*0970*/  IMAD.WIDE.U32 R12, R4, 0x4, R8 ;  /* 0x00000004040c7825 */ /* 0x000fc800078e0008 */
[----:B--2---:R-:W-:-:S05]  /*0980*/  IMAD R27, R22, R18, R25 ;  /* 0x00000012161b7224 */ /* 0x004fca00078e0219 */
[----:B------:R2:W-:Y:S04]  /*0990*/  STG.E desc[UR4][R14.64], R27 ;  /* 0x0000001b0e007986 */ /* 0x0005e8000c101904 */
[----:B------:R-:W3:Y:S04]  /*09a0*/  LDG.E R20, desc[UR4][R20.64] ;  /* 0x0000000414147981 */ /* 0x000ee8000c1e1900 */
[----:B------:R-:W3:Y:S01]  /*09b0*/  LDG.E R12, desc[UR4][R12.64] ;  /* 0x000000040c0c7981 */ /* 0x000ee2000c1e1900 */
[----:B0-----:R-:W-:Y:S02]  /*09c0*/  IADD3 R25, PT, PT, R17, 0x3, RZ ;  /* 0x0000000311197810 */ /* 0x001fe40007ffe0ff */
[----:B------:R-:W-:-:S03]  /*09d0*/  IADD3 R23, PT, PT, R4, R0, RZ ;  /* 0x0000000004177210 */ /* 0x000fc60007ffe0ff */
[----:B------:R-:W-:-:S04]  /*09e0*/  IMAD.WIDE.U32 R10, R25, 0x4, R10 ;  /* 0x00000004190a7825 */ /* 0x000fc800078e000a */
[----:B------:R-:W-:-:S04]  /*09f0*/  IMAD.WIDE.U32 R8, R23, 0x4, R8 ;  /* 0x0000000417087825 */ /* 0x000fc800078e0008 */
[----:B---3--:R-:W-:-:S05]  /*0a00*/  IMAD R17, R20, R12, R27 ;  /* 0x0000000c14117224 */ /* 0x008fca00078e021b */
[----:B------:R2:W-:Y:S04]  /*0a10*/  STG.E desc[UR4][R14.64], R17 ;  /* 0x000000110e007986 */ /* 0x0005e8000c101904 */
[----:B------:R-:W1:Y:S04]  /*0a20*/  LDG.E R10, desc[UR4][R10.64] ;  /* 0x000000040a0a7981 */ /* 0x000e68000c1e1900 */
[----:B------:R-:W1:Y:S01]  /*0a30*/  LDG.E R8, desc[UR4][R8.64] ;  /* 0x0000000408087981 */ /* 0x000e62000c1e1900 */
[----:B------:R-:W-:Y:S01]  /*0a40*/  IADD3 R7, PT, PT, R7, 0x4, RZ ;  /* 0x0000000407077810 */ /* 0x000fe20007ffe0ff */
[----:B-1----:R-:W-:-:S05]  /*0a50*/  IMAD R24, R10, R8, R17 ;  /* 0x000000080a187224 */ /* 0x002fca00078e0211 */
[----:B------:R2:W-:Y:S02]  /*0a60*/  STG.E desc[UR4][R14.64], R24 ;  /* 0x000000180e007986 */ /* 0x0005e4000c101904 */
.L_x_5:
[----:B------:R-:W-:Y:S05]  /*0a70*/  @!P1 EXIT ;  /* 0x000000000000994d */ /* 0x000fea0003800000 */
[----:B------:R-:W-:Y:S02]  /*0a80*/  ISETP.NE.AND P0, PT, R6, 0x1, PT ;  /* 0x000000010600780c */ /* 0x000fe40003f05270 */
[----:B------:R-:W-:-:S04]  /*0a90*/  LOP3.LUT R4, R3, 0x1, RZ, 0xc0, !PT ;  /* 0x0000000103047812 */ /* 0x000fc800078ec0ff */
[----:B------:R-:W-:-:S07]  /*0aa0*/  ISETP.NE.U32.AND P1, PT, R4, 0x1, PT ;  /* 0x000000010400780c */ /* 0x000fce0003f25070 */
        /* <DEDUP_REMOVED lines=20> */
.L_x_6:
[----:B------:R-:W-:Y:S05]  /*0bf0*/  @P1 EXIT ;  /* 0x000000000000194d */ /* 0x000fea0003800000 */
[----:B------:R-:W3:Y:S01]  /*0c00*/  LDC.64 R8, c[0x0][0x388] ;  /* 0x0000e200ff087b82 */ /* 0x000ee20000000a00 */
[----:B------:R-:W-:Y:S02]  /*0c10*/  IMAD R3, R2, R3, R7 ;  /* 0x0000000302037224 */ /* 0x000fe400078e0207 */
[----:B------:R-:W-:-:S05]  /*0c20*/  IMAD R5, R0, R7, R5 ;  /* 0x0000000700057224 */ /* 0x000fca00078e0205 */
[----:B------:R-:W4:Y:S01]  /*0c30*/  LDC.64 R10, c[0x0][0x390] ;  /* 0x0000e400ff0a7b82 */ /* 0x000f220000000a00 */
[----:B---3--:R-:W-:-:S06]  /*0c40*/  IMAD.WIDE.U32 R2, R3, 0x4, R8 ;  /* 0x0000000403027825 */ /* 0x008fcc00078e0008 */
[----:B------:R-:W3:Y:S01]  /*0c50*/  LDG.E R3, desc[UR4][R2.64] ;  /* 0x0000000402037981 */ /* 0x000ee2000c1e1900 */
[----:B----4-:R-:W-:-:S06]  /*0c60*/  IMAD.WIDE.U32 R4, R5, 0x4, R10 ;  /* 0x0000000405047825 */ /* 0x010fcc00078e000a */
[----:B------:R-:W3:Y:S02]  /*0c70*/  LDG.E R4, desc[UR4][R4.64] ;  /* 0x0000000404047981 */ /* 0x000ee4000c1e1900 */
[----:B---3--:R-:W-:-:S05]  /*0c80*/  IMAD R7, R3, R4, R24 ;  /* 0x0000000403077224 */ /* 0x008fca00078e0218 */
[----:B------:R-:W-:Y:S01]  /*0c90*/  STG.E desc[UR4][R14.64], R7 ;  /* 0x000000070e007986 */ /* 0x000fe2000c101904 */
[----:B------:R-:W-:Y:S05]  /*0ca0*/  EXIT ;  /* 0x000000000000794d */ /* 0x000fea0003800000 */
.L_x_7:
        /* <DEDUP_REMOVED lines=13> */
.L_x_11:


//--------------------- .text._Z5dApBTiiPiS_S_    --------------------------
	.section	.text._Z5dApBTiiPiS_S_,"ax",@progbits
	.align	128
        .global         _Z5dApBTiiPiS_S_
        .type           _Z5dApBTiiPiS_S_,@function
        .size           _Z5dApBTiiPiS_S_,(.L_x_12 - _Z5dApBTiiPiS_S_)
        .other          _Z5dApBTiiPiS_S_,@"STO_CUDA_ENTRY STV_DEFAULT"
_Z5dApBTiiPiS_S_:
.text._Z5dApBTiiPiS_S_:
[----:B------:R-:W-:Y:S01]  /*0000*/  LDC R1, c[0x0][0x37c] ;  /* 0x0000df00ff017b82 */ /* 0x000fe20000000800 */
[----:B------:R-:W0:Y:S07]  /*0010*/  S2R R11, SR_TID.Y ;  /* 0x00000000000b7919 */ /* 0x000e2e0000002200 */
[----:B------:R-:W1:Y:S01]  /*0020*/  S2UR UR5, SR_CTAID.Y ;  /* 0x00000000000579c3 */ /* 0x000e620000002600 */
[----:B------:R-:W2:Y:S01]  /*0030*/  LDCU UR6, c[0x0][0x360] ;  /* 0x00006c00ff0677ac */ /* 0x000ea20008000800 */
[----:B------:R-:W3:Y:S01]  /*0040*/  S2R R9, SR_TID.X ;  /* 0x0000000000097919 */ /* 0x000ee20000002100 */
[----:B------:R-:W1:Y:S05]  /*0050*/  LDCU UR7, c[0x0][0x364] ;  /* 0x00006c80ff0777ac */ /* 0x000e6a0008000800 */
[----:B------:R-:W2:Y:S01]  /*0060*/  S2UR UR4, SR_CTAID.X ;  /* 0x00000000000479c3 */ /* 0x000ea20000002500 */
[----:B------:R-:W4:Y:S01]  /*0070*/  LDCU.64 UR8, c[0x0][0x380] ;  /* 0x00007000ff0877ac */ /* 0x000f220008000a00 */
[----:B-1----:R-:W-:-:S06]  /*0080*/  UIMAD UR5, UR5, UR7, URZ ;  /* 0x00000007050572a4 */ /* 0x002fcc000f8e02ff */
[----:B0-----:R-:W-:Y:S01]  /*0090*/  VIADD R5, R11, UR5 ;  /* 0x000000050b057c36 */ /* 0x001fe20008000000 */
[----:B--2---:R-:W-:Y:S01]  /*00a0*/  UIMAD UR4, UR4, UR6, URZ ;  /* 0x00000006040472a4 */ /* 0x004fe2000f8e02ff */
[----:B------:R-:W0:Y:S03]  /*00b0*/  LDCU.64 UR6, c[0x0][0x358] ;  /* 0x00006b00ff0677ac */ /* 0x000e260008000a00 */
[----:B----4-:R-:W-:Y:S02]  /*00c0*/  ISETP.GE.U32.AND P0, PT, R5, UR8, PT ;  /* 0x0000000805007c0c */ /* 0x010fe4000bf06070 */
[----:B---3--:R-:W-:-:S05]  /*00d0*/  VIADD R0, R9, UR4 ;  /* 0x0000000409007c36 */ /* 0x008fca0008000000 */
[----:B------:R-:W-:-:S13]  /*00e0*/  ISETP.GE.U32.OR P0, PT, R0, UR9, P0 ;  /* 0x0000000900007c0c */ /* 0x000fda0008706470 */
[----:B------:R-:W1:Y:S01]  /*00f0*/  @!P0 LDC.64 R2, c[0x0][0x390] ;  /* 0x0000e400ff028b82 */ /* 0x000e620000000a00 */
[----:B------:R-:W-:-:S04]  /*0100*/  @!P0 IMAD R5, R5, UR9, R0 ;  /* 0x0000000905058c24 */ /* 0x000fc8000f8e0200 */
[----:B-1----:R-:W-:-:S06]  /*0110*/  @!P0 IMAD.WIDE.U32 R2, R5, 0x4, R2 ;  /* 0x0000000405028825 */ /* 0x002fcc00078e0002 */
[----:B0-----:R-:W2:Y:S01]  /*0120*/  @!P0 LDG.E R2, desc[UR6][R2.64] ;  /* 0x0000000602028981 */ /* 0x001ea2000c1e1900 */
[----:B------:R-:W-:Y:S01]  /*0130*/  @!P0 MOV R0, 0x400 ;  /* 0x0000040000008802 */ /* 0x000fe20000000f00 */
[----:B------:R-:W-:Y:S01]  /*0140*/  VIADD R4, R9, UR5 ;  /* 0x0000000509047c36 */ /* 0x000fe20008000000 */
[----:B------:R-:W-:Y:S01]  /*0150*/  IADD3 R7, PT, PT, R11, UR4, RZ ;  /* 0x000000040b077c10 */ /* 0x000fe2000fffe0ff */
[----:B------:R-:W0:Y:S03]  /*0160*/  @!P0 S2R R5, SR_CgaCtaId ;  /* 0x0000000000058919 */ /* 0x000e260000008800 */
[----:B------:R-:W-:-:S04]  /*0170*/  ISETP.GE.U32.AND P1, PT, R7, UR9, PT ;  /* 0x0000000907007c0c */ /* 0x000fc8000bf26070 */
[----:B------:R-:W-:Y:S02]  /*0180*/  ISETP.GE.U32.OR P1, PT, R4, UR8, P1 ;  /* 0x0000000804007c0c */ /* 0x000fe40008f26470 */
[----:B0-----:R-:W-:-:S04]  /*0190*/  @!P0 LEA R0, R5, R0, 0x18 ;  /* 0x0000000005008211 */ /* 0x001fc800078ec0ff */
[----:B------:R-:W-:-:S05]  /*01a0*/  @!P0 LEA R0, R11, R0, 0x7 ;  /* 0x000000000b008211 */ /* 0x000fca00078e38ff */
[----:B------:R-:W-:-:S05]  /*01b0*/  @!P0 IMAD R5, R9, 0x4, R0 ;  /* 0x0000000409058824 */ /* 0x000fca00078e0200 */
[----:B--2---:R0:W-:Y:S01]  /*01c0*/  @!P0 STS [R5], R2 ;  /* 0x0000000205008388 */ /* 0x0041e20000000800 */
[----:B------:R-:W-:Y:S06]  /*01d0*/  BAR.SYNC.DEFER_BLOCKING 0x0 ;  /* 0x0000000000007b1d */ /* 0x000fec0000010000 */
[----:B------:R-:W-:Y:S05]  /*01e0*/  @P1 EXIT ;  /* 0x000000000000194d */ /* 0x000fea0003800000 */
[----:B0-----:R-:W0:Y:S01]  /*01f0*/  LDC.64 R2, c[0x0][0x388] ;  /* 0x0000e200ff027b82 */ /* 0x001e220000000a00 */
[----:B------:R-:W-:-:S07]  /*0200*/  IMAD R7, R7, UR8, R4 ;  /* 0x0000000807077c24 */ /* 0x000fce000f8e0204 */
[----:B------:R-:W1:Y:S01]  /*0210*/  S2UR UR5, SR_CgaCtaId ;  /* 0x00000000000579c3 */ /* 0x000e620000008800 */
[----:B------:R-:W-:-:S07]  /*0220*/  UMOV UR4, 0x400 ;  /* 0x0000040000047882 */ /* 0x000fce0000000000 */
[----:B------:R-:W2:Y:S01]  /*0230*/  LDC.64 R4, c[0x0][0x398] ;  /* 0x0000e600ff047b82 */ /* 0x000ea20000000a00 */
[----:B0-----:R-:W-:-:S06]  /*0240*/  IMAD.WIDE.U32 R2, R7, 0x4, R2 ;  /* 0x0000000407027825 */ /* 0x001fcc00078e0002 */
[----:B------:R-:W3:Y:S01]  /*0250*/  LDG.E R3, desc[UR6][R2.64] ;  /* 0x0000000602037981 */ /* 0x000ee2000c1e1900 */
[----:B-1----:R-:W-:-:S06]  /*0260*/  ULEA UR4, UR5, UR4, 0x18 ;  /* 0x0000000405047291 */ /* 0x002fcc000f8ec0ff */
[----:B------:R-:W-:Y:S01]  /*0270*/  LEA R0, R9, UR4, 0x7 ;  /* 0x0000000409007c11 */ /* 0x000fe2000f8e38ff */
[----:B--2---:R-:W-:-:S03]  /*0280*/  IMAD.WIDE.U32 R4, R7, 0x4, R4 ;  /* 0x0000000407047825 */ /* 0x004fc600078e0004 */
[----:B------:R-:W-:-:S06]  /*0290*/  LEA R0, R11, R0, 0x2 ;  /* 0x000000000b007211 */ /* 0x000fcc00078e10ff */
[----:B------:R-:W3:Y:S02]  /*02a0*/  LDS R0, [R0] ;  /* 0x0000000000007984 */ /* 0x000ee40000000800 */
[----:B---3--:R-:W-:-:S05]  /*02b0*/  IMAD.IADD R7, R0, 0x1, R3 ;  /* 0x0000000100077824 */ /* 0x008fca00078e0203 */
[----:B------:R-:W-:Y:S01]  /*02c0*/  STG.E desc[UR6][R4.64], R7 ;  /* 0x0000000704007986 */ /* 0x000fe2000c101906 */
[----:B------:R-:W-:Y:S05]  /*02d0*/  EXIT ;  /* 0x000000000000794d */ /* 0x000fea0003800000 */
.L_x_8:
        /* <DEDUP_REMOVED lines=10> */
.L_x_12:


//--------------------- .text._Z14dTileTransposeiiPiS_ --------------------------
	.section	.text._Z14dTileTransposeiiPiS_,"ax",@progbits
	.align	128
        .global         _Z14dTileTransposeiiPiS_
        .type           _Z14dTileTransposeiiPiS_,@function
        .size           _Z14dTileTransposeiiPiS_,(.L_x_13 - _Z14dTileTransposeiiPiS_)
        .other          _Z14dTileTransposeiiPiS_,@"STO_CUDA_ENTRY STV_DEFAULT"
_Z14dTileTransposeiiPiS_:
.text._Z14dTileTransposeiiPiS_:
        /* <DEDUP_REMOVED lines=31> */
[----:B------:R-:W1:Y:S01]  /*01f0*/  S2UR UR5, SR_CgaCtaId ;  /* 0x00000000000579c3 */ /* 0x000e620000008800 */
[----:B------:R-:W-:Y:S01]  /*0200*/  UMOV UR4, 0x400 ;  /* 0x0000040000047882 */ /* 0x000fe20000000000 */
[----:B------:R-:W-:-:S06]  /*0210*/  IMAD R7, R7, UR8, R4 ;  /* 0x0000000807077c24 */ /* 0x000fcc000f8e0204 */
[----:B0-----:R-:W0:Y:S01]  /*0220*/  LDC.64 R2, c[0x0][0x390] ;  /* 0x0000e400ff027b82 */ /* 0x001e220000000a00 */
[----:B-1----:R-:W-:-:S06]  /*0230*/  ULEA UR4, UR5, UR4, 0x18 ;  /* 0x0000000405047291 */ /* 0x002fcc000f8ec0ff */
[----:B------:R-:W-:Y:S01]  /*0240*/  LEA R0, R9, UR4, 0x7 ;  /* 0x0000000409007c11 */ /* 0x000fe2000f8e38ff */
[----:B0-----:R-:W-:-:S03]  /*0250*/  IMAD.WIDE.U32 R2, R7, 0x4, R2 ;  /* 0x0000000407027825 */ /* 0x001fc600078e0002 */
[----:B------:R-:W-:-:S05]  /*0260*/  LEA R0, R11, R0, 0x2 ;  /* 0x000000000b007211 */ /* 0x000fca00078e10ff */
[----:B------:R-:W0:Y:S04]  /*0270*/  LDS R5, [R0] ;  /* 0x0000000000057984 */ /* 0x000e280000000800 */
[----:B0-----:R-:W-:Y:S01]  /*0280*/  STG.E desc[UR6][R2.64], R5 ;  /* 0x0000000502007986 */ /* 0x001fe2000c101906 */
[----:B------:R-:W-:Y:S05]  /*0290*/  EXIT ;  /* 0x000000000000794d */ /* 0x000fea0003800000 */
.L_x_9:
        /* <DEDUP_REMOVED lines=14> */
.L_x_13:


//--------------------- .nv.shared._Z9dTileAxBTiiiPiS_S_ --------------------------
	.section	.nv.shared._Z9dTileAxBTiiiPiS_S_,"aw",@nobits
	.sectionflags	@""
	.align	4
.nv.shared._Z9dTileAxBTiiiPiS_S_:
	.zero		13312


//--------------------- .nv.shared.reserved.0     --------------------------
	.section	.nv.shared.reserved.0,"aw",@nobits
	.weak		__nv_reservedSMEM_offset_0_alias
	.size		__nv_reservedSMEM_offset_0_alias, 0, 64
	.other		__nv_reservedSMEM_offset_0_alias,@"STO_CUDA_RESERVED_SHARED STV_DEFAULT"
__nv_reservedSMEM_offset_0_alias:
	.zero		0
	.zero		64


//--------------------- .nv.shared._Z5dApBTiiPiS_S_ --------------------------
	.section	.nv.shared._Z5dApBTiiPiS_S_,"aw",@nobits
	.sectionflags	@""
	.align	4
.nv.shared._Z5dApBTiiPiS_S_:
	.zero		5120


//--------------------- .nv.shared._Z14dTileTransposeiiPiS_ --------------------------
	.section	.nv.shared._Z14dTileTransposeiiPiS_,"aw",@nobits
	.sectionflags	@""
	.align	4
.nv.shared._Z14dTileTransposeiiPiS_:
	.zero		5120


//--------------------- .nv.constant0._Z9dTileAxBTiiiPiS_S_ --------------------------
	.section	.nv.constant0._Z9dTileAxBTiiiPiS_S_,"a",@progbits
	.sectionflags	@""
	.align	4
.nv.constant0._Z9dTileAxBTiiiPiS_S_:
	.zero		936


//--------------------- .nv.constant0._Z7dmatmuliPiS_S_ --------------------------
	.section	.nv.constant0._Z7dmatmuliPiS_S_,"a",@progbits
	.sectionflags	@""
	.align	4
.nv.constant0._Z7dmatmuliPiS_S_:
	.zero		928


//--------------------- .nv.constant0._Z5dApBTiiPiS_S_ --------------------------
	.section	.nv.constant0._Z5dApBTiiPiS_S_,"a",@progbits
	.sectionflags	@""
	.align	4
.nv.constant0._Z5dApBTiiPiS_S_:
	.zero		928


//--------------------- .nv.constant0._Z14dTileTransposeiiPiS_ --------------------------
	.section	.nv.constant0._Z14dTileTransposeiiPiS_,"a",@progbits
	.sectionflags	@""
	.align	4
.nv.constant0._Z14dTileTransposeiiPiS_:
	.zero		920


//--------------------- SYMBOLS --------------------------

	.type		.nv.reservedSmem.offset0,@object
	.size		.nv.reservedSmem.offset0,0x4
	.type		.nv.reservedSmem.cap,@object
	.size		.nv.reservedSmem.cap,0x4
